//
// Generated by NVIDIA NVVM Compiler
//
// Compiler Build ID: CL-36424714
// Cuda compilation tools, release 13.0, V13.0.88
// Based on NVVM 20.0.0
//

.version 9.0
.target sm_100
.address_size 64

	// .globl	compute_forces
// _ZZ14compute_forcesE16shared_positions has been demoted
// _ZZ14compute_forcesE13shared_masses has been demoted

.visible .entry compute_forces(
	.param .u64 .ptr .align 1 compute_forces_param_0,
	.param .u64 .ptr .align 1 compute_forces_param_1,
	.param .u64 compute_forces_param_2,
	.param .u32 compute_forces_param_3,
	.param .f32 compute_forces_param_4,
	.param .f32 compute_forces_param_5,
	.param .f32 compute_forces_param_6,
	.param .f32 compute_forces_param_7,
	.param .f32 compute_forces_param_8
)
{
	.reg .pred 	%p<75>;
	.reg .b16 	%rs<57>;
	.reg .b32 	%r<60>;
	.reg .b32 	%f<615>;
	.reg .b64 	%rd<23>;
	// demoted variable
	.shared .align 4 .b8 _ZZ14compute_forcesE16shared_positions[3072];
	// demoted variable
	.shared .align 4 .b8 _ZZ14compute_forcesE13shared_masses[1024];
	ld.param.u64 	%rd6, [compute_forces_param_0];
	ld.param.u32 	%r23, [compute_forces_param_3];
	ld.param.f32 	%f110, [compute_forces_param_4];
	ld.param.f32 	%f111, [compute_forces_param_5];
	ld.param.f32 	%f112, [compute_forces_param_6];
	ld.param.f32 	%f113, [compute_forces_param_7];
	cvta.to.global.u64 	%rd1, %rd6;
	mov.u32 	%r24, %ctaid.x;
	mov.u32 	%r1, %ntid.x;
	mov.u32 	%r2, %tid.x;
	mad.lo.s32 	%r3, %r24, %r1, %r2;
	setp.ge.u32 	%p1, %r3, %r23;
	@%p1 bra 	$L__BB0_63;
	mul.wide.s32 	%rd7, %r3, 16;
	add.s64 	%rd2, %rd1, %rd7;
	ld.global.f32 	%f1, [%rd2];
	ld.global.f32 	%f2, [%rd2+4];
	ld.global.f32 	%f3, [%rd2+8];
	ld.global.u8 	%rs18, [%rd2+12];
	cvt.rn.f32.u16 	%f4, %rs18;
	add.s32 	%r25, %r1, %r23;
	add.s32 	%r4, %r25, -1;
	setp.gt.u32 	%p2, %r1, %r4;
	mov.f32 	%f609, 0f00000000;
	mov.f32 	%f610, %f609;
	mov.f32 	%f611, %f609;
	@%p2 bra 	$L__BB0_62;
	ld.global.u8 	%rs1, [%rd2+13];
	and.b16  	%rs2, %rs1, 2;
	div.u32 	%r27, %r4, %r1;
	max.u32 	%r5, %r27, 1;
	mov.f32 	%f611, 0f00000000;
	mov.b32 	%r57, 0;
	mov.f32 	%f610, %f611;
	mov.f32 	%f609, %f611;
$L__BB0_3:
	mul.lo.s32 	%r7, %r1, %r57;
	not.b32 	%r28, %r7;
	add.s32 	%r29, %r23, %r28;
	add.s32 	%r30, %r1, -1;
	min.u32 	%r8, %r29, %r30;
	add.s32 	%r9, %r8, 1;
	add.s32 	%r10, %r7, %r2;
	setp.ge.u32 	%p3, %r10, %r23;
	@%p3 bra 	$L__BB0_5;
	mul.wide.s32 	%rd8, %r10, 16;
	add.s64 	%rd9, %rd1, %rd8;
	ld.global.f32 	%f117, [%rd9];
	ld.global.f32 	%f118, [%rd9+4];
	ld.global.f32 	%f119, [%rd9+8];
	ld.global.u8 	%rs19, [%rd9+12];
	mov.u32 	%r31, _ZZ14compute_forcesE16shared_positions;
	mad.lo.s32 	%r32, %r2, 12, %r31;
	st.shared.f32 	[%r32], %f117;
	st.shared.f32 	[%r32+4], %f118;
	st.shared.f32 	[%r32+8], %f119;
	cvt.rn.f32.u16 	%f120, %rs19;
	shl.b32 	%r33, %r2, 2;
	mov.u32 	%r34, _ZZ14compute_forcesE13shared_masses;
	add.s32 	%r35, %r34, %r33;
	st.shared.f32 	[%r35], %f120;
$L__BB0_5:
	bar.sync 	0;
	setp.ge.u32 	%p4, %r7, %r23;
	@%p4 bra 	$L__BB0_61;
	and.b32  	%r11, %r9, 7;
	setp.lt.u32 	%p5, %r8, 7;
	mov.b32 	%r59, 0;
	@%p5 bra 	$L__BB0_33;
	and.b32  	%r59, %r9, -8;
	mov.b32 	%r58, 0;
$L__BB0_8:
	.pragma "nounroll";
	add.s32 	%r14, %r58, %r7;
	setp.eq.s32 	%p6, %r14, %r3;
	mul.wide.u32 	%rd10, %r14, 16;
	add.s64 	%rd11, %rd1, %rd10;
	add.s64 	%rd3, %rd11, 13;
	mov.u32 	%r38, _ZZ14compute_forcesE16shared_positions;
	mad.lo.s32 	%r15, %r58, 12, %r38;
	shl.b32 	%r39, %r58, 2;
	mov.u32 	%r40, _ZZ14compute_forcesE13shared_masses;
	add.s32 	%r16, %r40, %r39;
	@%p6 bra 	$L__BB0_11;
	ld.global.u8 	%rs3, [%rd3];
	and.b16  	%rs20, %rs3, 1;
	setp.eq.b16 	%p7, %rs20, 1;
	not.pred 	%p8, %p7;
	@%p8 bra 	$L__BB0_11;
	ld.shared.f32 	%f122, [%r15];
	ld.shared.f32 	%f123, [%r15+4];
	ld.shared.f32 	%f124, [%r15+8];
	ld.shared.f32 	%f125, [%r16];
	sub.f32 	%f126, %f1, %f122;
	sub.f32 	%f127, %f2, %f123;
	sub.f32 	%f128, %f3, %f124;
	mul.f32 	%f129, %f127, %f127;
	fma.rn.f32 	%f130, %f126, %f126, %f129;
	fma.rn.f32 	%f131, %f128, %f128, %f130;
	sqrt.rn.f32 	%f132, %f131;
	max.f32 	%f133, %f132, 0f3F800000;
	mul.f32 	%f134, %f125, %f4;
	sqrt.rn.f32 	%f135, %f134;
	mul.f32 	%f136, %f112, %f135;
	mul.f32 	%f137, %f133, %f133;
	div.rn.f32 	%f138, %f136, %f137;
	and.b16  	%rs21, %rs3, %rs2;
	setp.eq.s16 	%p9, %rs21, 0;
	sub.f32 	%f139, %f133, %f111;
	mul.f32 	%f140, %f110, %f139;
	fma.rn.f32 	%f141, %f113, %f140, %f138;
	selp.f32 	%f142, %f138, %f141, %p9;
	min.f32 	%f143, %f142, 0f447A0000;
	mul.f32 	%f144, %f126, %f143;
	div.rn.f32 	%f145, %f144, %f133;
	add.f32 	%f609, %f609, %f145;
	mul.f32 	%f146, %f127, %f143;
	div.rn.f32 	%f147, %f146, %f133;
	add.f32 	%f610, %f610, %f147;
	mul.f32 	%f148, %f128, %f143;
	div.rn.f32 	%f149, %f148, %f133;
	add.f32 	%f611, %f611, %f149;
$L__BB0_11:
	add.s32 	%r41, %r14, 1;
	setp.eq.s32 	%p10, %r41, %r3;
	@%p10 bra 	$L__BB0_14;
	ld.global.u8 	%rs4, [%rd3+16];
	and.b16  	%rs22, %rs4, 1;
	setp.eq.b16 	%p11, %rs22, 1;
	not.pred 	%p12, %p11;
	@%p12 bra 	$L__BB0_14;
	ld.shared.f32 	%f150, [%r15+12];
	ld.shared.f32 	%f151, [%r15+16];
	ld.shared.f32 	%f152, [%r15+20];
	ld.shared.f32 	%f153, [%r16+4];
	sub.f32 	%f154, %f1, %f150;
	sub.f32 	%f155, %f2, %f151;
	sub.f32 	%f156, %f3, %f152;
	mul.f32 	%f157, %f155, %f155;
	fma.rn.f32 	%f158, %f154, %f154, %f157;
	fma.rn.f32 	%f159, %f156, %f156, %f158;
	sqrt.rn.f32 	%f160, %f159;
	max.f32 	%f161, %f160, 0f3F800000;
	mul.f32 	%f162, %f153, %f4;
	sqrt.rn.f32 	%f163, %f162;
	mul.f32 	%f164, %f112, %f163;
	mul.f32 	%f165, %f161, %f161;
	div.rn.f32 	%f166, %f164, %f165;
	and.b16  	%rs23, %rs4, %rs2;
	setp.eq.s16 	%p13, %rs23, 0;
	sub.f32 	%f167, %f161, %f111;
	mul.f32 	%f168, %f110, %f167;
	fma.rn.f32 	%f169, %f113, %f168, %f166;
	selp.f32 	%f170, %f166, %f169, %p13;
	min.f32 	%f171, %f170, 0f447A0000;
	mul.f32 	%f172, %f154, %f171;
	div.rn.f32 	%f173, %f172, %f161;
	add.f32 	%f609, %f609, %f173;
	mul.f32 	%f174, %f155, %f171;
	div.rn.f32 	%f175, %f174, %f161;
	add.f32 	%f610, %f610, %f175;
	mul.f32 	%f176, %f156, %f171;
	div.rn.f32 	%f177, %f176, %f161;
	add.f32 	%f611, %f611, %f177;
$L__BB0_14:
	add.s32 	%r42, %r14, 2;
	setp.eq.s32 	%p14, %r42, %r3;
	@%p14 bra 	$L__BB0_17;
	ld.global.u8 	%rs5, [%rd3+32];
	and.b16  	%rs24, %rs5, 1;
	setp.eq.b16 	%p15, %rs24, 1;
	not.pred 	%p16, %p15;
	@%p16 bra 	$L__BB0_17;
	ld.shared.f32 	%f178, [%r15+24];
	ld.shared.f32 	%f179, [%r15+28];
	ld.shared.f32 	%f180, [%r15+32];
	ld.shared.f32 	%f181, [%r16+8];
	sub.f32 	%f182, %f1, %f178;
	sub.f32 	%f183, %f2, %f179;
	sub.f32 	%f184, %f3, %f180;
	mul.f32 	%f185, %f183, %f183;
	fma.rn.f32 	%f186, %f182, %f182, %f185;
	fma.rn.f32 	%f187, %f184, %f184, %f186;
	sqrt.rn.f32 	%f188, %f187;
	max.f32 	%f189, %f188, 0f3F800000;
	mul.f32 	%f190, %f181, %f4;
	sqrt.rn.f32 	%f191, %f190;
	mul.f32 	%f192, %f112, %f191;
	mul.f32 	%f193, %f189, %f189;
	div.rn.f32 	%f194, %f192, %f193;
	and.b16  	%rs25, %rs5, %rs2;
	setp.eq.s16 	%p17, %rs25, 0;
	sub.f32 	%f195, %f189, %f111;
	mul.f32 	%f196, %f110, %f195;
	fma.rn.f32 	%f197, %f113, %f196, %f194;
	selp.f32 	%f198, %f194, %f197, %p17;
	min.f32 	%f199, %f198, 0f447A0000;
	mul.f32 	%f200, %f182, %f199;
	div.rn.f32 	%f201, %f200, %f189;
	add.f32 	%f609, %f609, %f201;
	mul.f32 	%f202, %f183, %f199;
	div.rn.f32 	%f203, %f202, %f189;
	add.f32 	%f610, %f610, %f203;
	mul.f32 	%f204, %f184, %f199;
	div.rn.f32 	%f205, %f204, %f189;
	add.f32 	%f611, %f611, %f205;
$L__BB0_17:
	add.s32 	%r43, %r14, 3;
	setp.eq.s32 	%p18, %r43, %r3;
	@%p18 bra 	$L__BB0_20;
	ld.global.u8 	%rs6, [%rd3+48];
	and.b16  	%rs26, %rs6, 1;
	setp.eq.b16 	%p19, %rs26, 1;
	not.pred 	%p20, %p19;
	@%p20 bra 	$L__BB0_20;
	ld.shared.f32 	%f206, [%r15+36];
	ld.shared.f32 	%f207, [%r15+40];
	ld.shared.f32 	%f208, [%r15+44];
	ld.shared.f32 	%f209, [%r16+12];
	sub.f32 	%f210, %f1, %f206;
	sub.f32 	%f211, %f2, %f207;
	sub.f32 	%f212, %f3, %f208;
	mul.f32 	%f213, %f211, %f211;
	fma.rn.f32 	%f214, %f210, %f210, %f213;
	fma.rn.f32 	%f215, %f212, %f212, %f214;
	sqrt.rn.f32 	%f216, %f215;
	max.f32 	%f217, %f216, 0f3F800000;
	mul.f32 	%f218, %f209, %f4;
	sqrt.rn.f32 	%f219, %f218;
	mul.f32 	%f220, %f112, %f219;
	mul.f32 	%f221, %f217, %f217;
	div.rn.f32 	%f222, %f220, %f221;
	and.b16  	%rs27, %rs6, %rs2;
	setp.eq.s16 	%p21, %rs27, 0;
	sub.f32 	%f223, %f217, %f111;
	mul.f32 	%f224, %f110, %f223;
	fma.rn.f32 	%f225, %f113, %f224, %f222;
	selp.f32 	%f226, %f222, %f225, %p21;
	min.f32 	%f227, %f226, 0f447A0000;
	mul.f32 	%f228, %f210, %f227;
	div.rn.f32 	%f229, %f228, %f217;
	add.f32 	%f609, %f609, %f229;
	mul.f32 	%f230, %f211, %f227;
	div.rn.f32 	%f231, %f230, %f217;
	add.f32 	%f610, %f610, %f231;
	mul.f32 	%f232, %f212, %f227;
	div.rn.f32 	%f233, %f232, %f217;
	add.f32 	%f611, %f611, %f233;
$L__BB0_20:
	add.s32 	%r44, %r14, 4;
	setp.eq.s32 	%p22, %r44, %r3;
	@%p22 bra 	$L__BB0_23;
	ld.global.u8 	%rs7, [%rd3+64];
	and.b16  	%rs28, %rs7, 1;
	setp.eq.b16 	%p23, %rs28, 1;
	not.pred 	%p24, %p23;
	@%p24 bra 	$L__BB0_23;
	ld.shared.f32 	%f234, [%r15+48];
	ld.shared.f32 	%f235, [%r15+52];
	ld.shared.f32 	%f236, [%r15+56];
	ld.shared.f32 	%f237, [%r16+16];
	sub.f32 	%f238, %f1, %f234;
	sub.f32 	%f239, %f2, %f235;
	sub.f32 	%f240, %f3, %f236;
	mul.f32 	%f241, %f239, %f239;
	fma.rn.f32 	%f242, %f238, %f238, %f241;
	fma.rn.f32 	%f243, %f240, %f240, %f242;
	sqrt.rn.f32 	%f244, %f243;
	max.f32 	%f245, %f244, 0f3F800000;
	mul.f32 	%f246, %f237, %f4;
	sqrt.rn.f32 	%f247, %f246;
	mul.f32 	%f248, %f112, %f247;
	mul.f32 	%f249, %f245, %f245;
	div.rn.f32 	%f250, %f248, %f249;
	and.b16  	%rs29, %rs7, %rs2;
	setp.eq.s16 	%p25, %rs29, 0;
	sub.f32 	%f251, %f245, %f111;
	mul.f32 	%f252, %f110, %f251;
	fma.rn.f32 	%f253, %f113, %f252, %f250;
	selp.f32 	%f254, %f250, %f253, %p25;
	min.f32 	%f255, %f254, 0f447A0000;
	mul.f32 	%f256, %f238, %f255;
	div.rn.f32 	%f257, %f256, %f245;
	add.f32 	%f609, %f609, %f257;
	mul.f32 	%f258, %f239, %f255;
	div.rn.f32 	%f259, %f258, %f245;
	add.f32 	%f610, %f610, %f259;
	mul.f32 	%f260, %f240, %f255;
	div.rn.f32 	%f261, %f260, %f245;
	add.f32 	%f611, %f611, %f261;
$L__BB0_23:
	add.s32 	%r45, %r14, 5;
	setp.eq.s32 	%p26, %r45, %r3;
	@%p26 bra 	$L__BB0_26;
	ld.global.u8 	%rs8, [%rd3+80];
	and.b16  	%rs30, %rs8, 1;
	setp.eq.b16 	%p27, %rs30, 1;
	not.pred 	%p28, %p27;
	@%p28 bra 	$L__BB0_26;
	ld.shared.f32 	%f262, [%r15+60];
	ld.shared.f32 	%f263, [%r15+64];
	ld.shared.f32 	%f264, [%r15+68];
	ld.shared.f32 	%f265, [%r16+20];
	sub.f32 	%f266, %f1, %f262;
	sub.f32 	%f267, %f2, %f263;
	sub.f32 	%f268, %f3, %f264;
	mul.f32 	%f269, %f267, %f267;
	fma.rn.f32 	%f270, %f266, %f266, %f269;
	fma.rn.f32 	%f271, %f268, %f268, %f270;
	sqrt.rn.f32 	%f272, %f271;
	max.f32 	%f273, %f272, 0f3F800000;
	mul.f32 	%f274, %f265, %f4;
	sqrt.rn.f32 	%f275, %f274;
	mul.f32 	%f276, %f112, %f275;
	mul.f32 	%f277, %f273, %f273;
	div.rn.f32 	%f278, %f276, %f277;
	and.b16  	%rs31, %rs8, %rs2;
	setp.eq.s16 	%p29, %rs31, 0;
	sub.f32 	%f279, %f273, %f111;
	mul.f32 	%f280, %f110, %f279;
	fma.rn.f32 	%f281, %f113, %f280, %f278;
	selp.f32 	%f282, %f278, %f281, %p29;
	min.f32 	%f283, %f282, 0f447A0000;
	mul.f32 	%f284, %f266, %f283;
	div.rn.f32 	%f285, %f284, %f273;
	add.f32 	%f609, %f609, %f285;
	mul.f32 	%f286, %f267, %f283;
	div.rn.f32 	%f287, %f286, %f273;
	add.f32 	%f610, %f610, %f287;
	mul.f32 	%f288, %f268, %f283;
	div.rn.f32 	%f289, %f288, %f273;
	add.f32 	%f611, %f611, %f289;
$L__BB0_26:
	add.s32 	%r46, %r14, 6;
	setp.eq.s32 	%p30, %r46, %r3;
	@%p30 bra 	$L__BB0_29;
	ld.global.u8 	%rs9, [%rd3+96];
	and.b16  	%rs32, %rs9, 1;
	setp.eq.b16 	%p31, %rs32, 1;
	not.pred 	%p32, %p31;
	@%p32 bra 	$L__BB0_29;
	ld.shared.f32 	%f290, [%r15+72];
	ld.shared.f32 	%f291, [%r15+76];
	ld.shared.f32 	%f292, [%r15+80];
	ld.shared.f32 	%f293, [%r16+24];
	sub.f32 	%f294, %f1, %f290;
	sub.f32 	%f295, %f2, %f291;
	sub.f32 	%f296, %f3, %f292;
	mul.f32 	%f297, %f295, %f295;
	fma.rn.f32 	%f298, %f294, %f294, %f297;
	fma.rn.f32 	%f299, %f296, %f296, %f298;
	sqrt.rn.f32 	%f300, %f299;
	max.f32 	%f301, %f300, 0f3F800000;
	mul.f32 	%f302, %f293, %f4;
	sqrt.rn.f32 	%f303, %f302;
	mul.f32 	%f304, %f112, %f303;
	mul.f32 	%f305, %f301, %f301;
	div.rn.f32 	%f306, %f304, %f305;
	and.b16  	%rs33, %rs9, %rs2;
	setp.eq.s16 	%p33, %rs33, 0;
	sub.f32 	%f307, %f301, %f111;
	mul.f32 	%f308, %f110, %f307;
	fma.rn.f32 	%f309, %f113, %f308, %f306;
	selp.f32 	%f310, %f306, %f309, %p33;
	min.f32 	%f311, %f310, 0f447A0000;
	mul.f32 	%f312, %f294, %f311;
	div.rn.f32 	%f313, %f312, %f301;
	add.f32 	%f609, %f609, %f313;
	mul.f32 	%f314, %f295, %f311;
	div.rn.f32 	%f315, %f314, %f301;
	add.f32 	%f610, %f610, %f315;
	mul.f32 	%f316, %f296, %f311;
	div.rn.f32 	%f317, %f316, %f301;
	add.f32 	%f611, %f611, %f317;
$L__BB0_29:
	add.s32 	%r47, %r14, 7;
	setp.eq.s32 	%p34, %r47, %r3;
	@%p34 bra 	$L__BB0_32;
	ld.global.u8 	%rs10, [%rd3+112];
	and.b16  	%rs34, %rs10, 1;
	setp.eq.b16 	%p35, %rs34, 1;
	not.pred 	%p36, %p35;
	@%p36 bra 	$L__BB0_32;
	ld.shared.f32 	%f318, [%r15+84];
	ld.shared.f32 	%f319, [%r15+88];
	ld.shared.f32 	%f320, [%r15+92];
	ld.shared.f32 	%f321, [%r16+28];
	sub.f32 	%f322, %f1, %f318;
	sub.f32 	%f323, %f2, %f319;
	sub.f32 	%f324, %f3, %f320;
	mul.f32 	%f325, %f323, %f323;
	fma.rn.f32 	%f326, %f322, %f322, %f325;
	fma.rn.f32 	%f327, %f324, %f324, %f326;
	sqrt.rn.f32 	%f328, %f327;
	max.f32 	%f329, %f328, 0f3F800000;
	mul.f32 	%f330, %f321, %f4;
	sqrt.rn.f32 	%f331, %f330;
	mul.f32 	%f332, %f112, %f331;
	mul.f32 	%f333, %f329, %f329;
	div.rn.f32 	%f334, %f332, %f333;
	and.b16  	%rs35, %rs10, %rs2;
	setp.eq.s16 	%p37, %rs35, 0;
	sub.f32 	%f335, %f329, %f111;
	mul.f32 	%f336, %f110, %f335;
	fma.rn.f32 	%f337, %f113, %f336, %f334;
	selp.f32 	%f338, %f334, %f337, %p37;
	min.f32 	%f339, %f338, 0f447A0000;
	mul.f32 	%f340, %f322, %f339;
	div.rn.f32 	%f341, %f340, %f329;
	add.f32 	%f609, %f609, %f341;
	mul.f32 	%f342, %f323, %f339;
	div.rn.f32 	%f343, %f342, %f329;
	add.f32 	%f610, %f610, %f343;
	mul.f32 	%f344, %f324, %f339;
	div.rn.f32 	%f345, %f344, %f329;
	add.f32 	%f611, %f611, %f345;
$L__BB0_32:
	add.s32 	%r58, %r58, 8;
	setp.ne.s32 	%p38, %r58, %r59;
	@%p38 bra 	$L__BB0_8;
$L__BB0_33:
	setp.eq.s32 	%p39, %r11, 0;
	@%p39 bra 	$L__BB0_61;
	add.s32 	%r19, %r59, %r7;
	setp.eq.s32 	%p40, %r19, %r3;
	mov.u32 	%r48, _ZZ14compute_forcesE16shared_positions;
	mad.lo.s32 	%r20, %r59, 12, %r48;
	shl.b32 	%r49, %r59, 2;
	mov.u32 	%r50, _ZZ14compute_forcesE13shared_masses;
	add.s32 	%r21, %r50, %r49;
	@%p40 bra 	$L__BB0_37;
	mul.wide.u32 	%rd12, %r19, 16;
	add.s64 	%rd13, %rd1, %rd12;
	ld.global.u8 	%rs11, [%rd13+13];
	and.b16  	%rs36, %rs11, 1;
	setp.eq.b16 	%p41, %rs36, 1;
	not.pred 	%p42, %p41;
	@%p42 bra 	$L__BB0_37;
	ld.shared.f32 	%f346, [%r20];
	ld.shared.f32 	%f347, [%r20+4];
	ld.shared.f32 	%f348, [%r20+8];
	ld.shared.f32 	%f349, [%r21];
	sub.f32 	%f350, %f1, %f346;
	sub.f32 	%f351, %f2, %f347;
	sub.f32 	%f352, %f3, %f348;
	mul.f32 	%f353, %f351, %f351;
	fma.rn.f32 	%f354, %f350, %f350, %f353;
	fma.rn.f32 	%f355, %f352, %f352, %f354;
	sqrt.rn.f32 	%f356, %f355;
	max.f32 	%f357, %f356, 0f3F800000;
	mul.f32 	%f358, %f349, %f4;
	sqrt.rn.f32 	%f359, %f358;
	mul.f32 	%f360, %f112, %f359;
	mul.f32 	%f361, %f357, %f357;
	div.rn.f32 	%f362, %f360, %f361;
	and.b16  	%rs37, %rs1, %rs11;
	and.b16  	%rs38, %rs37, 2;
	setp.eq.s16 	%p43, %rs38, 0;
	sub.f32 	%f363, %f357, %f111;
	mul.f32 	%f364, %f110, %f363;
	fma.rn.f32 	%f365, %f113, %f364, %f362;
	selp.f32 	%f366, %f362, %f365, %p43;
	min.f32 	%f367, %f366, 0f447A0000;
	mul.f32 	%f368, %f350, %f367;
	div.rn.f32 	%f369, %f368, %f357;
	add.f32 	%f609, %f609, %f369;
	mul.f32 	%f370, %f351, %f367;
	div.rn.f32 	%f371, %f370, %f357;
	add.f32 	%f610, %f610, %f371;
	mul.f32 	%f372, %f352, %f367;
	div.rn.f32 	%f373, %f372, %f357;
	add.f32 	%f611, %f611, %f373;
$L__BB0_37:
	setp.eq.s32 	%p44, %r11, 1;
	@%p44 bra 	$L__BB0_61;
	add.s32 	%r51, %r19, 1;
	setp.eq.s32 	%p45, %r51, %r3;
	cvt.u64.u32 	%rd14, %r7;
	cvt.u64.u32 	%rd15, %r59;
	add.s64 	%rd16, %rd15, %rd14;
	shl.b64 	%rd17, %rd16, 4;
	add.s64 	%rd18, %rd1, %rd17;
	add.s64 	%rd4, %rd18, 13;
	@%p45 bra 	$L__BB0_41;
	ld.global.u8 	%rs12, [%rd4+16];
	and.b16  	%rs39, %rs12, 1;
	setp.eq.b16 	%p46, %rs39, 1;
	not.pred 	%p47, %p46;
	@%p47 bra 	$L__BB0_41;
	ld.shared.f32 	%f374, [%r20+12];
	ld.shared.f32 	%f375, [%r20+16];
	ld.shared.f32 	%f376, [%r20+20];
	ld.shared.f32 	%f377, [%r21+4];
	sub.f32 	%f378, %f1, %f374;
	sub.f32 	%f379, %f2, %f375;
	sub.f32 	%f380, %f3, %f376;
	mul.f32 	%f381, %f379, %f379;
	fma.rn.f32 	%f382, %f378, %f378, %f381;
	fma.rn.f32 	%f383, %f380, %f380, %f382;
	sqrt.rn.f32 	%f384, %f383;
	max.f32 	%f385, %f384, 0f3F800000;
	mul.f32 	%f386, %f377, %f4;
	sqrt.rn.f32 	%f387, %f386;
	mul.f32 	%f388, %f112, %f387;
	mul.f32 	%f389, %f385, %f385;
	div.rn.f32 	%f390, %f388, %f389;
	and.b16  	%rs40, %rs1, %rs12;
	and.b16  	%rs41, %rs40, 2;
	setp.eq.s16 	%p48, %rs41, 0;
	sub.f32 	%f391, %f385, %f111;
	mul.f32 	%f392, %f110, %f391;
	fma.rn.f32 	%f393, %f113, %f392, %f390;
	selp.f32 	%f394, %f390, %f393, %p48;
	min.f32 	%f395, %f394, 0f447A0000;
	mul.f32 	%f396, %f378, %f395;
	div.rn.f32 	%f397, %f396, %f385;
	add.f32 	%f609, %f609, %f397;
	mul.f32 	%f398, %f379, %f395;
	div.rn.f32 	%f399, %f398, %f385;
	add.f32 	%f610, %f610, %f399;
	mul.f32 	%f400, %f380, %f395;
	div.rn.f32 	%f401, %f400, %f385;
	add.f32 	%f611, %f611, %f401;
$L__BB0_41:
	setp.eq.s32 	%p49, %r11, 2;
	@%p49 bra 	$L__BB0_61;
	add.s32 	%r52, %r19, 2;
	setp.eq.s32 	%p50, %r52, %r3;
	@%p50 bra 	$L__BB0_45;
	ld.global.u8 	%rs13, [%rd4+32];
	and.b16  	%rs42, %rs13, 1;
	setp.eq.b16 	%p51, %rs42, 1;
	not.pred 	%p52, %p51;
	@%p52 bra 	$L__BB0_45;
	ld.shared.f32 	%f402, [%r20+24];
	ld.shared.f32 	%f403, [%r20+28];
	ld.shared.f32 	%f404, [%r20+32];
	ld.shared.f32 	%f405, [%r21+8];
	sub.f32 	%f406, %f1, %f402;
	sub.f32 	%f407, %f2, %f403;
	sub.f32 	%f408, %f3, %f404;
	mul.f32 	%f409, %f407, %f407;
	fma.rn.f32 	%f410, %f406, %f406, %f409;
	fma.rn.f32 	%f411, %f408, %f408, %f410;
	sqrt.rn.f32 	%f412, %f411;
	max.f32 	%f413, %f412, 0f3F800000;
	mul.f32 	%f414, %f405, %f4;
	sqrt.rn.f32 	%f415, %f414;
	mul.f32 	%f416, %f112, %f415;
	mul.f32 	%f417, %f413, %f413;
	div.rn.f32 	%f418, %f416, %f417;
	and.b16  	%rs43, %rs1, %rs13;
	and.b16  	%rs44, %rs43, 2;
	setp.eq.s16 	%p53, %rs44, 0;
	sub.f32 	%f419, %f413, %f111;
	mul.f32 	%f420, %f110, %f419;
	fma.rn.f32 	%f421, %f113, %f420, %f418;
	selp.f32 	%f422, %f418, %f421, %p53;
	min.f32 	%f423, %f422, 0f447A0000;
	mul.f32 	%f424, %f406, %f423;
	div.rn.f32 	%f425, %f424, %f413;
	add.f32 	%f609, %f609, %f425;
	mul.f32 	%f426, %f407, %f423;
	div.rn.f32 	%f427, %f426, %f413;
	add.f32 	%f610, %f610, %f427;
	mul.f32 	%f428, %f408, %f423;
	div.rn.f32 	%f429, %f428, %f413;
	add.f32 	%f611, %f611, %f429;
$L__BB0_45:
	setp.eq.s32 	%p54, %r11, 3;
	@%p54 bra 	$L__BB0_61;
	add.s32 	%r53, %r19, 3;
	setp.eq.s32 	%p55, %r53, %r3;
	@%p55 bra 	$L__BB0_49;
	ld.global.u8 	%rs14, [%rd4+48];
	and.b16  	%rs45, %rs14, 1;
	setp.eq.b16 	%p56, %rs45, 1;
	not.pred 	%p57, %p56;
	@%p57 bra 	$L__BB0_49;
	ld.shared.f32 	%f430, [%r20+36];
	ld.shared.f32 	%f431, [%r20+40];
	ld.shared.f32 	%f432, [%r20+44];
	ld.shared.f32 	%f433, [%r21+12];
	sub.f32 	%f434, %f1, %f430;
	sub.f32 	%f435, %f2, %f431;
	sub.f32 	%f436, %f3, %f432;
	mul.f32 	%f437, %f435, %f435;
	fma.rn.f32 	%f438, %f434, %f434, %f437;
	fma.rn.f32 	%f439, %f436, %f436, %f438;
	sqrt.rn.f32 	%f440, %f439;
	max.f32 	%f441, %f440, 0f3F800000;
	mul.f32 	%f442, %f433, %f4;
	sqrt.rn.f32 	%f443, %f442;
	mul.f32 	%f444, %f112, %f443;
	mul.f32 	%f445, %f441, %f441;
	div.rn.f32 	%f446, %f444, %f445;
	and.b16  	%rs46, %rs1, %rs14;
	and.b16  	%rs47, %rs46, 2;
	setp.eq.s16 	%p58, %rs47, 0;
	sub.f32 	%f447, %f441, %f111;
	mul.f32 	%f448, %f110, %f447;
	fma.rn.f32 	%f449, %f113, %f448, %f446;
	selp.f32 	%f450, %f446, %f449, %p58;
	min.f32 	%f451, %f450, 0f447A0000;
	mul.f32 	%f452, %f434, %f451;
	div.rn.f32 	%f453, %f452, %f441;
	add.f32 	%f609, %f609, %f453;
	mul.f32 	%f454, %f435, %f451;
	div.rn.f32 	%f455, %f454, %f441;
	add.f32 	%f610, %f610, %f455;
	mul.f32 	%f456, %f436, %f451;
	div.rn.f32 	%f457, %f456, %f441;
	add.f32 	%f611, %f611, %f457;
$L__BB0_49:
	setp.eq.s32 	%p59, %r11, 4;
	@%p59 bra 	$L__BB0_61;
	add.s32 	%r54, %r19, 4;
	setp.eq.s32 	%p60, %r54, %r3;
	@%p60 bra 	$L__BB0_53;
	ld.global.u8 	%rs15, [%rd4+64];
	and.b16  	%rs48, %rs15, 1;
	setp.eq.b16 	%p61, %rs48, 1;
	not.pred 	%p62, %p61;
	@%p62 bra 	$L__BB0_53;
	ld.shared.f32 	%f458, [%r20+48];
	ld.shared.f32 	%f459, [%r20+52];
	ld.shared.f32 	%f460, [%r20+56];
	ld.shared.f32 	%f461, [%r21+16];
	sub.f32 	%f462, %f1, %f458;
	sub.f32 	%f463, %f2, %f459;
	sub.f32 	%f464, %f3, %f460;
	mul.f32 	%f465, %f463, %f463;
	fma.rn.f32 	%f466, %f462, %f462, %f465;
	fma.rn.f32 	%f467, %f464, %f464, %f466;
	sqrt.rn.f32 	%f468, %f467;
	max.f32 	%f469, %f468, 0f3F800000;
	mul.f32 	%f470, %f461, %f4;
	sqrt.rn.f32 	%f471, %f470;
	mul.f32 	%f472, %f112, %f471;
	mul.f32 	%f473, %f469, %f469;
	div.rn.f32 	%f474, %f472, %f473;
	and.b16  	%rs49, %rs1, %rs15;
	and.b16  	%rs50, %rs49, 2;
	setp.eq.s16 	%p63, %rs50, 0;
	sub.f32 	%f475, %f469, %f111;
	mul.f32 	%f476, %f110, %f475;
	fma.rn.f32 	%f477, %f113, %f476, %f474;
	selp.f32 	%f478, %f474, %f477, %p63;
	min.f32 	%f479, %f478, 0f447A0000;
	mul.f32 	%f480, %f462, %f479;
	div.rn.f32 	%f481, %f480, %f469;
	add.f32 	%f609, %f609, %f481;
	mul.f32 	%f482, %f463, %f479;
	div.rn.f32 	%f483, %f482, %f469;
	add.f32 	%f610, %f610, %f483;
	mul.f32 	%f484, %f464, %f479;
	div.rn.f32 	%f485, %f484, %f469;
	add.f32 	%f611, %f611, %f485;
$L__BB0_53:
	setp.eq.s32 	%p64, %r11, 5;
	@%p64 bra 	$L__BB0_61;
	add.s32 	%r55, %r19, 5;
	setp.eq.s32 	%p65, %r55, %r3;
	@%p65 bra 	$L__BB0_57;
	ld.global.u8 	%rs16, [%rd4+80];
	and.b16  	%rs51, %rs16, 1;
	setp.eq.b16 	%p66, %rs51, 1;
	not.pred 	%p67, %p66;
	@%p67 bra 	$L__BB0_57;
	ld.shared.f32 	%f486, [%r20+60];
	ld.shared.f32 	%f487, [%r20+64];
	ld.shared.f32 	%f488, [%r20+68];
	ld.shared.f32 	%f489, [%r21+20];
	sub.f32 	%f490, %f1, %f486;
	sub.f32 	%f491, %f2, %f487;
	sub.f32 	%f492, %f3, %f488;
	mul.f32 	%f493, %f491, %f491;
	fma.rn.f32 	%f494, %f490, %f490, %f493;
	fma.rn.f32 	%f495, %f492, %f492, %f494;
	sqrt.rn.f32 	%f496, %f495;
	max.f32 	%f497, %f496, 0f3F800000;
	mul.f32 	%f498, %f489, %f4;
	sqrt.rn.f32 	%f499, %f498;
	mul.f32 	%f500, %f112, %f499;
	mul.f32 	%f501, %f497, %f497;
	div.rn.f32 	%f502, %f500, %f501;
	and.b16  	%rs52, %rs1, %rs16;
	and.b16  	%rs53, %rs52, 2;
	setp.eq.s16 	%p68, %rs53, 0;
	sub.f32 	%f503, %f497, %f111;
	mul.f32 	%f504, %f110, %f503;
	fma.rn.f32 	%f505, %f113, %f504, %f502;
	selp.f32 	%f506, %f502, %f505, %p68;
	min.f32 	%f507, %f506, 0f447A0000;
	mul.f32 	%f508, %f490, %f507;
	div.rn.f32 	%f509, %f508, %f497;
	add.f32 	%f609, %f609, %f509;
	mul.f32 	%f510, %f491, %f507;
	div.rn.f32 	%f511, %f510, %f497;
	add.f32 	%f610, %f610, %f511;
	mul.f32 	%f512, %f492, %f507;
	div.rn.f32 	%f513, %f512, %f497;
	add.f32 	%f611, %f611, %f513;
$L__BB0_57:
	setp.eq.s32 	%p69, %r11, 6;
	@%p69 bra 	$L__BB0_61;
	add.s32 	%r56, %r19, 6;
	setp.eq.s32 	%p70, %r56, %r3;
	@%p70 bra 	$L__BB0_61;
	ld.global.u8 	%rs17, [%rd4+96];
	and.b16  	%rs54, %rs17, 1;
	setp.eq.b16 	%p71, %rs54, 1;
	not.pred 	%p72, %p71;
	@%p72 bra 	$L__BB0_61;
	ld.shared.f32 	%f514, [%r20+72];
	ld.shared.f32 	%f515, [%r20+76];
	ld.shared.f32 	%f516, [%r20+80];
	ld.shared.f32 	%f517, [%r21+24];
	sub.f32 	%f518, %f1, %f514;
	sub.f32 	%f519, %f2, %f515;
	sub.f32 	%f520, %f3, %f516;
	mul.f32 	%f521, %f519, %f519;
	fma.rn.f32 	%f522, %f518, %f518, %f521;
	fma.rn.f32 	%f523, %f520, %f520, %f522;
	sqrt.rn.f32 	%f524, %f523;
	max.f32 	%f525, %f524, 0f3F800000;
	mul.f32 	%f526, %f517, %f4;
	sqrt.rn.f32 	%f527, %f526;
	mul.f32 	%f528, %f112, %f527;
	mul.f32 	%f529, %f525, %f525;
	div.rn.f32 	%f530, %f528, %f529;
	and.b16  	%rs55, %rs1, %rs17;
	and.b16  	%rs56, %rs55, 2;
	setp.eq.s16 	%p73, %rs56, 0;
	sub.f32 	%f531, %f525, %f111;
	mul.f32 	%f532, %f110, %f531;
	fma.rn.f32 	%f533, %f113, %f532, %f530;
	selp.f32 	%f534, %f530, %f533, %p73;
	min.f32 	%f535, %f534, 0f447A0000;
	mul.f32 	%f536, %f518, %f535;
	div.rn.f32 	%f537, %f536, %f525;
	add.f32 	%f609, %f609, %f537;
	mul.f32 	%f538, %f519, %f535;
	div.rn.f32 	%f539, %f538, %f525;
	add.f32 	%f610, %f610, %f539;
	mul.f32 	%f540, %f520, %f535;
	div.rn.f32 	%f541, %f540, %f525;
	add.f32 	%f611, %f611, %f541;
$L__BB0_61:
	bar.sync 	0;
	add.s32 	%r57, %r57, 1;
	setp.ne.s32 	%p74, %r57, %r5;
	@%p74 bra 	$L__BB0_3;
$L__BB0_62:
	ld.param.f32 	%f554, [compute_forces_param_8];
	ld.param.u64 	%rd22, [compute_forces_param_1];
	cvta.to.global.u64 	%rd19, %rd22;
	mul.wide.s32 	%rd20, %r3, 12;
	add.s64 	%rd21, %rd19, %rd20;
	ld.global.f32 	%f542, [%rd21];
	ld.global.f32 	%f543, [%rd21+4];
	ld.global.f32 	%f544, [%rd21+8];
	add.f32 	%f545, %f609, %f542;
	mul.f32 	%f546, %f554, %f545;
	add.f32 	%f547, %f610, %f543;
	mul.f32 	%f548, %f554, %f547;
	add.f32 	%f549, %f611, %f544;
	mul.f32 	%f550, %f554, %f549;
	add.f32 	%f551, %f1, %f546;
	add.f32 	%f552, %f2, %f548;
	add.f32 	%f553, %f3, %f550;
	st.global.f32 	[%rd2], %f551;
	st.global.f32 	[%rd2+4], %f552;
	st.global.f32 	[%rd2+8], %f553;
	st.global.f32 	[%rd21], %f546;
	st.global.f32 	[%rd21+4], %f548;
	st.global.f32 	[%rd21+8], %f550;
$L__BB0_63:
	ret;

}


// ===== COMPILED SASS (sm_100) =====

	.target	sm_100

	.elftype	@"ET_EXEC"


//--------------------- .note.nv.tkinfo           --------------------------
	.section	.note.nv.tkinfo,"",@"SHT_NOTE"
	.sectionflags	@"SHF_NOTE_NV_TKINFO"
	.tkinfo
        /*0018*/ 	.word	0x00000002
        /*0030*/ 	.string	""
        /*0030*/ 	.string	"ptxas"
        /*0030*/ 	.string	"Cuda compilation tools, release 13.0, V13.0.88"
        /*0030*/ 	.string	"Build cuda_13.0.r13.0/compiler.36424714_0"
        /*0030*/ 	.string	"-arch sm_100 -m 64 "



//--------------------- .note.nv.cuinfo           --------------------------
	.section	.note.nv.cuinfo,"",@"SHT_NOTE"
	.sectionflags	@"SHF_NOTE_NV_CUINFO"
        /*0018*/ 	.short	0x0002
        /*001a*/ 	.short	0x0064
        /*001c*/ 	.short	0x0082
	.zero		2


//--------------------- .nv.info                  --------------------------
	.section	.nv.info,"",@"SHT_CUDA_INFO"
	.align	4


	//----- nvinfo : EIATTR_REGCOUNT
	.align		4
        /*0000*/ 	.byte	0x04, 0x2f
        /*0002*/ 	.short	(.L_1 - .L_0)
	.align		4
.L_0:
        /*0004*/ 	.word	index@(compute_forces)
        /*0008*/ 	.word	0x00000020


	//----- nvinfo : EIATTR_FRAME_SIZE
	.align		4
.L_1:
        /*000c*/ 	.byte	0x04, 0x11
        /*000e*/ 	.short	(.L_3 - .L_2)
	.align		4
.L_2:
        /*0010*/ 	.word	index@($__internal_1_$__cuda_sm3x_div_rn_noftz_f32_slowpath)
        /*0014*/ 	.word	0x00000000


	//----- nvinfo : EIATTR_FRAME_SIZE
	.align		4
.L_3:
        /*0018*/ 	.byte	0x04, 0x11
        /*001a*/ 	.short	(.L_5 - .L_4)
	.align		4
.L_4:
        /*001c*/ 	.word	index@($__internal_0_$__cuda_sm20_sqrt_rn_f32_slowpath)
        /*0020*/ 	.word	0x00000000


	//----- nvinfo : EIATTR_FRAME_SIZE
	.align		4
.L_5:
        /*0024*/ 	.byte	0x04, 0x11
        /*0026*/ 	.short	(.L_7 - .L_6)
	.align		4
.L_6:
        /*0028*/ 	.word	index@(compute_forces)
        /*002c*/ 	.word	0x00000000


	//----- nvinfo : EIATTR_MIN_STACK_SIZE
	.align		4
.L_7:
        /*0030*/ 	.byte	0x04, 0x12
        /*0032*/ 	.short	(.L_9 - .L_8)
	.align		4
.L_8:
        /*0034*/ 	.word	index@(compute_forces)
        /*0038*/ 	.word	0x00000000
.L_9:


//--------------------- .nv.compat                --------------------------
	.section	.nv.compat,"",@"SHT_CUDA_COMPAT_INFO"
	.align	4
        /*0000*/ 	.byte	0x02, 0x09, 0x00, 0x00, 0x02, 0x02, 0x01, 0x00, 0x02, 0x05, 0x05, 0x00, 0x03, 0x07, 0x01, 0x01
        /*0010*/ 	.byte	0x02, 0x03, 0x00, 0x00, 0x02, 0x06, 0x01, 0x00, 0x04, 0x0b, 0x08, 0x00, 0x01, 0x00, 0x00, 0x00
        /*0020*/ 	.byte	0x00, 0x00, 0x00, 0x00


//--------------------- .nv.info.compute_forces   --------------------------
	.section	.nv.info.compute_forces,"",@"SHT_CUDA_INFO"
	.sectionflags	@""
	.align	4


	//----- nvinfo : EIATTR_CUDA_API_VERSION
	.align		4
        /*0000*/ 	.byte	0x04, 0x37
        /*0002*/ 	.short	(.L_11 - .L_10)
.L_10:
        /*0004*/ 	.word	0x00000082


	//----- nvinfo : EIATTR_KPARAM_INFO
	.align		4
.L_11:
        /*0008*/ 	.byte	0x04, 0x17
        /*000a*/ 	.short	(.L_13 - .L_12)
.L_12:
        /*000c*/ 	.word	0x00000000
        /*0010*/ 	.short	0x0008
        /*0012*/ 	.short	0x002c
        /*0014*/ 	.byte	0x00, 0xf0, 0x11, 0x00


	//----- nvinfo : EIATTR_KPARAM_INFO
	.align		4
.L_13:
        /*0018*/ 	.byte	0x04, 0x17
        /*001a*/ 	.short	(.L_15 - .L_14)
.L_14:
        /*001c*/ 	.word	0x00000000
        /*0020*/ 	.short	0x0007
        /*0022*/ 	.short	0x0028
        /*0024*/ 	.byte	0x00, 0xf0, 0x11, 0x00


	//----- nvinfo : EIATTR_KPARAM_INFO
	.align		4
.L_15:
        /*0028*/ 	.byte	0x04, 0x17
        /*002a*/ 	.short	(.L_17 - .L_16)
.L_16:
        /*002c*/ 	.word	0x00000000
        /*0030*/ 	.short	0x0006
        /*0032*/ 	.short	0x0024
        /*0034*/ 	.byte	0x00, 0xf0, 0x11, 0x00


	//----- nvinfo : EIATTR_KPARAM_INFO
	.align		4
.L_17:
        /*0038*/ 	.byte	0x04, 0x17
        /*003a*/ 	.short	(.L_19 - .L_18)
.L_18:
        /*003c*/ 	.word	0x00000000
        /*0040*/ 	.short	0x0005
        /*0042*/ 	.short	0x0020
        /*0044*/ 	.byte	0x00, 0xf0, 0x11, 0x00


	//----- nvinfo : EIATTR_KPARAM_INFO
	.align		4
.L_19:
        /*0048*/ 	.byte	0x04, 0x17
        /*004a*/ 	.short	(.L_21 - .L_20)
.L_20:
        /*004c*/ 	.word	0x00000000
        /*0050*/ 	.short	0x0004
        /*0052*/ 	.short	0x001c
        /*0054*/ 	.byte	0x00, 0xf0, 0x11, 0x00


	//----- nvinfo : EIATTR_KPARAM_INFO
	.align		4
.L_21:
        /*0058*/ 	.byte	0x04, 0x17
        /*005a*/ 	.short	(.L_23 - .L_22)
.L_22:
        /*005c*/ 	.word	0x00000000
        /*0060*/ 	.short	0x0003
        /*0062*/ 	.short	0x0018
        /*0064*/ 	.byte	0x00, 0xf0, 0x11, 0x00


	//----- nvinfo : EIATTR_KPARAM_INFO
	.align		4
.L_23:
        /*0068*/ 	.byte	0x04, 0x17
        /*006a*/ 	.short	(.L_25 - .L_24)
.L_24:
        /*006c*/ 	.word	0x00000000
        /*0070*/ 	.short	0x0002
        /*0072*/ 	.short	0x0010
        /*0074*/ 	.byte	0x00, 0xf0, 0x21, 0x00


	//----- nvinfo : EIATTR_KPARAM_INFO
	.align		4
.L_25:
        /*0078*/ 	.byte	0x04, 0x17
        /*007a*/ 	.short	(.L_27 - .L_26)
.L_26:
        /*007c*/ 	.word	0x00000000
        /*0080*/ 	.short	0x0001
        /*0082*/ 	.short	0x0008
        /*0084*/ 	.byte	0x00, 0xf5, 0x21, 0x00


	//----- nvinfo : EIATTR_KPARAM_INFO
	.align		4
.L_27:
        /*0088*/ 	.byte	0x04, 0x17
        /*008a*/ 	.short	(.L_29 - .L_28)
.L_28:
        /*008c*/ 	.word	0x00000000
        /*0090*/ 	.short	0x0000
        /*0092*/ 	.short	0x0000
        /*0094*/ 	.byte	0x00, 0xf5, 0x21, 0x00


	//----- nvinfo : EIATTR_SPARSE_MMA_MASK
	.align		4
.L_29:
        /*0098*/ 	.byte	0x03, 0x50
        /*009a*/ 	.short	0x0000


	//----- nvinfo : EIATTR_MAXREG_COUNT
	.align		4
        /*009c*/ 	.byte	0x03, 0x1b
        /*009e*/ 	.short	0x00ff


	//----- nvinfo : EIATTR_NUM_BARRIERS
	.align		4
        /*00a0*/ 	.byte	0x02, 0x4c
        /*00a2*/ 	.byte	0x01
	.zero		1


	//----- nvinfo : EIATTR_MERCURY_ISA_VERSION
	.align		4
        /*00a4*/ 	.byte	0x03, 0x5f
        /*00a6*/ 	.short	0x0101


	//----- nvinfo : EIATTR_UNUSED_LOAD_BYTE_OFFSET
	.align		4
        /*00a8*/ 	.byte	0x04, 0x44
        /*00aa*/ 	.short	(.L_31 - .L_30)


	//   ....[0]....
.L_30:
        /*00ac*/ 	.word	0x000006e0
        /*00b0*/ 	.word	0x00000fff


	//   ....[1]....
        /*00b4*/ 	.word	0x00001cf0
        /*00b8*/ 	.word	0x0000fff0


	//   ....[2]....
        /*00bc*/ 	.word	0x00002440
        /*00c0*/ 	.word	0x00000fff


	//   ....[3]....
        /*00c4*/ 	.word	0x00003a50
        /*00c8*/ 	.word	0x0000fff0


	//   ....[4]....
        /*00cc*/ 	.word	0x00004260
        /*00d0*/ 	.word	0x00000fff


	//   ....[5]....
        /*00d4*/ 	.word	0x00005980
        /*00d8*/ 	.word	0x0000fff0


	//   ....[6]....
        /*00dc*/ 	.word	0x00006110
        /*00e0*/ 	.word	0x00000fff


	//----- nvinfo : EIATTR_VRC_CTA_INIT_COUNT
	.align		4
.L_31:
        /*00e4*/ 	.byte	0x02, 0x4a
	.zero		1
	.zero		1


	//----- nvinfo : EIATTR_EXIT_INSTR_OFFSETS
	.align		4
        /*00e8*/ 	.byte	0x04, 0x1c
        /*00ea*/ 	.short	(.L_33 - .L_32)


	//   ....[0]....
.L_32:
        /*00ec*/ 	.word	0x00000070


	//   ....[1]....
        /*00f0*/ 	.word	0x00007890


	//----- nvinfo : EIATTR_CRS_STACK_SIZE
	.align		4
.L_33:
        /*00f4*/ 	.byte	0x04, 0x1e
        /*00f6*/ 	.short	(.L_35 - .L_34)
.L_34:
        /*00f8*/ 	.word	0x00000000


	//----- nvinfo : EIATTR_CBANK_PARAM_SIZE
	.align		4
.L_35:
        /*00fc*/ 	.byte	0x03, 0x19
        /*00fe*/ 	.short	0x0030


	//----- nvinfo : EIATTR_PARAM_CBANK
	.align		4
        /*0100*/ 	.byte	0x04, 0x0a
        /*0102*/ 	.short	(.L_37 - .L_36)
	.align		4
.L_36:
        /*0104*/ 	.word	index@(.nv.constant0.compute_forces)
        /*0108*/ 	.short	0x0380
        /*010a*/ 	.short	0x0030


	//----- nvinfo : EIATTR_SW_WAR
	.align		4
.L_37:
        /*010c*/ 	.byte	0x04, 0x36
        /*010e*/ 	.short	(.L_39 - .L_38)
.L_38:
        /*0110*/ 	.word	0x00000008
.L_39:


//--------------------- .nv.callgraph             --------------------------
	.section	.nv.callgraph,"",@"SHT_CUDA_CALLGRAPH"
	.align	4
	.sectionentsize	8
	.align		4
        /*0000*/ 	.word	0x00000000
	.align		4
        /*0004*/ 	.word	0xffffffff
	.align		4
        /*0008*/ 	.word	0x00000000
	.align		4
        /*000c*/ 	.word	0xfffffffe
	.align		4
        /*0010*/ 	.word	0x00000000
	.align		4
        /*0014*/ 	.word	0xfffffffd
	.align		4
        /*0018*/ 	.word	0x00000000
	.align		4
        /*001c*/ 	.word	0xfffffffc


//--------------------- .text.compute_forces      --------------------------
	.section	.text.compute_forces,"ax",@progbits
	.align	128
        .global         compute_forces
        .type           compute_forces,@function
        .size           compute_forces,(.L_x_258 - compute_forces)
        .other          compute_forces,@"STO_CUDA_ENTRY STV_DEFAULT"
compute_forces:
.text.compute_forces:
[----:B------:R-:W-:Y:S01]  /*0000*/  LDC R1, c[0x0][0x37c] ;  /* 0x0000df00ff017b82 */ /* 0x000fe20000000800 */
[----:B------:R-:W0:Y:S01]  /*0010*/  S2R R0, SR_TID.X ;  /* 0x0000000000007919 */ /* 0x000e220000002100 */
[----:B------:R-:W0:Y:S01]  /*0020*/  LDCU UR13, c[0x0][0x360] ;  /* 0x00006c00ff0d77ac */ /* 0x000e220008000800 */
[----:B------:R-:W0:Y:S01]  /*0030*/  S2R R13, SR_CTAID.X ;  /* 0x00000000000d7919 */ /* 0x000e220000002500 */
[----:B------:R-:W1:Y:S01]  /*0040*/  LDCU UR6, c[0x0][0x398] ;  /* 0x00007300ff0677ac */ /* 0x000e620008000800 */
[----:B0-----:R-:W-:-:S05]  /*0050*/  IMAD R13, R13, UR13, R0 ;  /* 0x0000000d0d0d7c24 */ /* 0x001fca000f8e0200 */
[----:B-1----:R-:W-:-:S13]  /*0060*/  ISETP.GE.U32.AND P0, PT, R13, UR6, PT ;  /* 0x000000060d007c0c */ /* 0x002fda000bf06070 */
[----:B------:R-:W-:Y:S05]  /*0070*/  @P0 EXIT ;  /* 0x000000000000094d */ /* 0x000fea0003800000 */
[----:B------:R-:W0:Y:S01]  /*0080*/  LDC.64 R16, c[0x0][0x380] ;  /* 0x0000e000ff107b82 */ /* 0x000e220000000a00 */
[----:B------:R-:W1:Y:S01]  /*0090*/  LDCU.64 UR14, c[0x0][0x358] ;  /* 0x00006b00ff0e77ac */ /* 0x000e620008000a00 */
[----:B0-----:R-:W-:-:S05]  /*00a0*/  IMAD.WIDE R16, R13, 0x10, R16 ;  /* 0x000000100d107825 */ /* 0x001fca00078e0210 */
[----:B-1----:R0:W5:Y:S04]  /*00b0*/  LDG.E R7, desc[UR14][R16.64] ;  /* 0x0000000e10077981 */ /* 0x002168000c1e1900 */
[----:B------:R0:W5:Y:S04]  /*00c0*/  LDG.E R14, desc[UR14][R16.64+0x4] ;  /* 0x0000040e100e7981 */ /* 0x000168000c1e1900 */
[----:B------:R0:W5:Y:S01]  /*00d0*/  LDG.E R12, desc[UR14][R16.64+0x8] ;  /* 0x0000080e100c7981 */ /* 0x000162000c1e1900 */
[----:B------:R-:W-:Y:S01]  /*00e0*/  UIADD3 UR6, UPT, UPT, UR13, -0x1, UR6 ;  /* 0xffffffff0d067890 */ /* 0x000fe2000fffe006 */
[----:B------:R-:W-:Y:S01]  /*00f0*/  HFMA2 R4, -RZ, RZ, 0, 0 ;  /* 0x00000000ff047431 */ /* 0x000fe200000001ff */
[----:B------:R-:W-:-:S02]  /*0100*/  CS2R R2, SRZ ;  /* 0x0000000000027805 */ /* 0x000fc4000001ff00 */
[----:B------:R-:W-:-:S09]  /*0110*/  UISETP.GT.U32.AND UP0, UPT, UR13, UR6, UPT ;  /* 0x000000060d00728c */ /* 0x000fd2000bf04070 */
[----:B0-----:R-:W-:Y:S05]  /*0120*/  BRA.U UP0, `(.L_x_0) ;  /* 0x0000007500847547 */ /* 0x001fea000b800000 */
[----:B------:R-:W2:Y:S04]  /*0130*/  LDG.E.U8 R6, desc[UR14][R16.64+0xc] ;  /* 0x00000c0e10067981 */ /* 0x000ea8000c1e1100 */
[----:B------:R0:W5:Y:S01]  /*0140*/  LDG.E.U8 R5, desc[UR14][R16.64+0xd] ;  /* 0x00000d0e10057981 */ /* 0x000162000c1e1100 */
[----:B------:R-:W1:Y:S01]  /*0150*/  I2F.U32.RP R2, UR13 ;  /* 0x0000000d00027d06 */ /* 0x000e620008209000 */
[----:B------:R-:W-:Y:S01]  /*0160*/  UMOV UR4, URZ ;  /* 0x000000ff00047c82 */ /* 0x000fe20008000000 */
[----:B------:R-:W-:Y:S01]  /*0170*/  UISETP.NE.U32.AND UP2, UPT, UR13, URZ, UPT ;  /* 0x000000ff0d00728c */ /* 0x000fe2000bf45070 */
[----:B------:R-:W-:-:S05]  /*0180*/  MOV R4, RZ ;  /* 0x000000ff00047202 */ /* 0x000fca0000000f00 */
[----:B-1----:R-:W1:Y:S02]  /*0190*/  MUFU.RCP R2, R2 ;  /* 0x0000000200027308 */ /* 0x002e640000001000 */
[----:B-1----:R-:W-:-:S06]  /*01a0*/  IADD3 R3, PT, PT, R2, 0xffffffe, RZ ;  /* 0x0ffffffe02037810 */ /* 0x002fcc0007ffe0ff */
[----:B------:R-:W1:Y:S02]  /*01b0*/  F2I.FTZ.U32.TRUNC.NTZ R3, R3 ;  /* 0x0000000300037305 */ /* 0x000e64000021f000 */
[----:B-1----:R-:W-:Y:S02]  /*01c0*/  R2UR UR5, R3 ;  /* 0x00000000030572ca */ /* 0x002fe400000e0000 */
[----:B------:R-:W-:-:S11]  /*01d0*/  CS2R R2, SRZ ;  /* 0x0000000000027805 */ /* 0x000fd6000001ff00 */
[----:B------:R-:W-:-:S04]  /*01e0*/  UIADD3 UR7, UPT, UPT, URZ, -UR5, URZ ;  /* 0x80000005ff077290 */ /* 0x000fc8000fffe0ff */
[----:B------:R-:W-:-:S04]  /*01f0*/  UIMAD UR7, UR7, UR13, URZ ;  /* 0x0000000d070772a4 */ /* 0x000fc8000f8e02ff */
[----:B------:R-:W-:-:S04]  /*0200*/  UIMAD.WIDE.U32 UR4, UR5, UR7, UR4 ;  /* 0x00000007050472a5 */ /* 0x000fc8000f8e0004 */
[----:B------:R-:W-:-:S04]  /*0210*/  UIMAD.WIDE.U32 UR4, UR5, UR6, URZ ;  /* 0x00000006050472a5 */ /* 0x000fc8000f8e00ff */
[----:B------:R-:W-:-:S04]  /*0220*/  UIADD3 UR4, UPT, UPT, -UR5, URZ, URZ ;  /* 0x000000ff05047290 */ /* 0x000fc8000fffe1ff */
[----:B------:R-:W-:-:S03]  /*0230*/  UIMAD UR6, UR13, UR4, UR6 ;  /* 0x000000040d0672a4 */ /* 0x000fc6000f8e0206 */
[----:B------:R-:W-:Y:S01]  /*0240*/  UMOV UR4, URZ ;  /* 0x000000ff00047c82 */ /* 0x000fe20008000000 */
[----:B------:R-:W-:-:S11]  /*0250*/  UISETP.GE.U32.AND UP0, UPT, UR6, UR13, UPT ;  /* 0x0000000d0600728c */ /* 0x000fd6000bf06070 */
[----:B------:R-:W-:Y:S02]  /*0260*/  @UP0 UIADD3 UR6, UPT, UPT, UR6, -UR13, URZ ;  /* 0x8000000d06060290 */ /* 0x000fe4000fffe0ff */
[----:B------:R-:W-:Y:S02]  /*0270*/  @UP0 UIADD3 UR5, UPT, UPT, UR5, 0x1, URZ ;  /* 0x0000000105050890 */ /* 0x000fe4000fffe0ff */
[----:B------:R-:W-:-:S11]  /*0280*/  UISETP.GE.U32.AND UP1, UPT, UR6, UR13, UPT ;  /* 0x0000000d0600728c */ /* 0x000fd6000bf26070 */
[----:B------:R-:W-:Y:S02]  /*0290*/  @UP1 UIADD3 UR5, UPT, UPT, UR5, 0x1, URZ ;  /* 0x0000000105051890 */ /* 0x000fe4000fffe0ff */
[----:B------:R-:W-:-:S04]  /*02a0*/  @!UP2 ULOP3.LUT UR5, URZ, UR13, URZ, 0x33, !UPT ;  /* 0x0000000dff05a292 */ /* 0x000fc8000f8e33ff */
[----:B------:R-:W-:-:S04]  /*02b0*/  UISETP.LT.U32.AND UP0, UPT, UR5, 0x1, UPT ;  /* 0x000000010500788c */ /* 0x000fc8000bf01070 */
[----:B------:R-:W-:Y:S01]  /*02c0*/  USEL UR7, UR5, 0x1, !UP0 ;  /* 0x0000000105077887 */ /* 0x000fe2000c000000 */
[----:B0-2---:R-:W-:-:S11]  /*02d0*/  I2FP.F32.U32 R6, R6 ;  /* 0x0000000600067245 */ /* 0x005fd60000201000 */
.L_x_243:
[----:B0-----:R-:W0:Y:S01]  /*02e0*/  LDCU UR6, c[0x0][0x398] ;  /* 0x00007300ff0677ac */ /* 0x001e220008000800 */
[----:B------:R-:W-:-:S06]  /*02f0*/  UIMAD UR10, UR13, UR4, URZ ;  /* 0x000000040d0a72a4 */ /* 0x000fcc000f8e02ff */
[----:B------:R-:W-:-:S04]  /*0300*/  IADD3 R11, PT, PT, R0, UR10, RZ ;  /* 0x0000000a000b7c10 */ /* 0x000fc8000fffe0ff */
[----:B0-----:R-:W-:-:S13]  /*0310*/  ISETP.GE.U32.AND P0, PT, R11, UR6, PT ;  /* 0x000000060b007c0c */ /* 0x001fda000bf06070 */
[----:B------:R-:W0:Y:S02]  /*0320*/  @!P0 LDC.64 R8, c[0x0][0x380] ;  /* 0x0000e000ff088b82 */ /* 0x000e240000000a00 */
[----:B0-----:R-:W-:-:S05]  /*0330*/  @!P0 IMAD.WIDE R8, R11, 0x10, R8 ;  /* 0x000000100b088825 */ /* 0x001fca00078e0208 */
[----:B------:R-:W2:Y:S04]  /*0340*/  @!P0 LDG.E.U8 R18, desc[UR14][R8.64+0xc] ;  /* 0x00000c0e08128981 */ /* 0x000ea8000c1e1100 */
[----:B------:R-:W3:Y:S04]  /*0350*/  @!P0 LDG.E R10, desc[UR14][R8.64] ;  /* 0x0000000e080a8981 */ /* 0x000ee8000c1e1900 */
[----:B------:R-:W4:Y:S04]  /*0360*/  @!P0 LDG.E R11, desc[UR14][R8.64+0x4] ;  /* 0x0000040e080b8981 */ /* 0x000f28000c1e1900 */
[----:B------:R0:W4:Y:S01]  /*0370*/  @!P0 LDG.E R15, desc[UR14][R8.64+0x8] ;  /* 0x0000080e080f8981 */ /* 0x000122000c1e1900 */
[----:B------:R-:W1:Y:S01]  /*0380*/  @!P0 S2R R22, SR_CgaCtaId ;  /* 0x0000000000168919 */ /* 0x000e620000008800 */
[----:B------:R-:W-:Y:S01]  /*0390*/  @!P0 MOV R19, 0x400 ;  /* 0x0000040000138802 */ /* 0x000fe20000000f00 */
[----:B------:R-:W-:Y:S01]  /*03a0*/  UIADD3 UR5, UPT, UPT, UR13, -0x1, URZ ;  /* 0xffffffff0d057890 */ /* 0x000fe2000fffe0ff */
[----:B0-----:R-:W-:-:S05]  /*03b0*/  LOP3.LUT R8, RZ, UR10, RZ, 0x33, !PT ;  /* 0x0000000aff087c12 */ /* 0x001fca000f8e33ff */
[----:B------:R-:W-:Y:S02]  /*03c0*/  MOV R9, UR5 ;  /* 0x0000000500097c02 */ /* 0x000fe40008000f00 */
[----:B-1----:R-:W-:Y:S02]  /*03d0*/  @!P0 LEA R21, R22, R19, 0x18 ;  /* 0x0000001316158211 */ /* 0x002fe400078ec0ff */
[----:B------:R-:W-:-:S04]  /*03e0*/  @!P0 IADD3 R19, PT, PT, R19, 0xc00, RZ ;  /* 0x00000c0013138810 */ /* 0x000fc80007ffe0ff */
[----:B------:R-:W-:Y:S01]  /*03f0*/  @!P0 LEA R19, R22, R19, 0x18 ;  /* 0x0000001316138211 */ /* 0x000fe200078ec0ff */
[----:B------:R-:W-:-:S03]  /*0400*/  @!P0 IMAD R20, R0, 0xc, R21 ;  /* 0x0000000c00148824 */ /* 0x000fc600078e0215 */
[----:B------:R-:W-:Y:S02]  /*0410*/  @!P0 LEA R19, R0, R19, 0x2 ;  /* 0x0000001300138211 */ /* 0x000fe400078e10ff */
[----:B------:R-:W-:Y:S01]  /*0420*/  VIADDMNMX.U32 R8, R8, UR6, R9, PT ;  /* 0x0000000608087c46 */ /* 0x000fe2000b800009 */
[----:B------:R-:W-:-:S03]  /*0430*/  UISETP.GE.U32.AND UP1, UPT, UR10, UR6, UPT ;  /* 0x000000060a00728c */ /* 0x000fc6000bf26070 */
[----:B------:R-:W-:Y:S01]  /*0440*/  R2UR UR5, R8 ;  /* 0x00000000080572ca */ /* 0x000fe200000e0000 */
[----:B------:R-:W-:-:S04]  /*0450*/  UIADD3 UR4, UPT, UPT, UR4, 0x1, URZ ;  /* 0x0000000104047890 */ /* 0x000fc8000fffe0ff */
[----:B------:R-:W-:Y:S01]  /*0460*/  UISETP.NE.AND UP0, UPT, UR4, UR7, UPT ;  /* 0x000000070400728c */ /* 0x000fe2000bf05270 */
[----:B--2---:R-:W-:Y:S01]  /*0470*/  @!P0 I2FP.F32.U32 R18, R18 ;  /* 0x0000001200128245 */ /* 0x004fe20000201000 */
[----:B---3--:R0:W-:Y:S04]  /*0480*/  @!P0 STS [R20], R10 ;  /* 0x0000000a14008388 */ /* 0x0081e80000000800 */
[----:B----4-:R0:W-:Y:S04]  /*0490*/  @!P0 STS [R20+0x4], R11 ;  /* 0x0000040b14008388 */ /* 0x0101e80000000800 */
[----:B------:R0:W-:Y:S04]  /*04a0*/  @!P0 STS [R20+0x8], R15 ;  /* 0x0000080f14008388 */ /* 0x0001e80000000800 */
[----:B------:R0:W-:Y:S01]  /*04b0*/  @!P0 STS [R19], R18 ;  /* 0x0000001213008388 */ /* 0x0001e20000000800 */
[----:B------:R-:W-:Y:S06]  /*04c0*/  BAR.SYNC.DEFER_BLOCKING 0x0 ;  /* 0x0000000000007b1d */ /* 0x000fec0000010000 */
[----:B------:R-:W-:Y:S05]  /*04d0*/  BRA.U UP1, `(.L_x_1) ;  /* 0x0000007101907547 */ /* 0x000fea000b800000 */
[----:B------:R-:W-:Y:S02]  /*04e0*/  UISETP.GE.U32.AND UP1, UPT, UR5, 0x7, UPT ;  /* 0x000000070500788c */ /* 0x000fe4000bf26070 */
[----:B------:R-:W-:-:S03]  /*04f0*/  UIADD3 UR6, UPT, UPT, UR5, 0x1, URZ ;  /* 0x0000000105067890 */ /* 0x000fc6000fffe0ff */
[----:B------:R-:W-:Y:S01]  /*0500*/  UMOV UR5, URZ ;  /* 0x000000ff00057c82 */ /* 0x000fe20008000000 */
[----:B------:R-:W-:-:S03]  /*0510*/  ULOP3.LUT UR16, UR6, 0x7, URZ, 0xc0, !UPT ;  /* 0x0000000706107892 */ /* 0x000fc6000f8ec0ff */
[----:B------:R-:W-:Y:S09]  /*0520*/  BRA.U !UP1, `(.L_x_2) ;  /* 0x0000003909f87547 */ /* 0x000ff2000b800000 */
[----:B------:R-:W-:Y:S01]  /*0530*/  ULOP3.LUT UR5, UR6, 0xfffffff8, URZ, 0xc0, !UPT ;  /* 0xfffffff806057892 */ /* 0x000fe2000f8ec0ff */
[----:B------:R-:W1:Y:S01]  /*0540*/  LDCU UR17, c[0x0][0x3a4] ;  /* 0x00007480ff1177ac */ /* 0x000e620008000800 */
[----:B------:R-:W2:Y:S01]  /*0550*/  LDCU UR18, c[0x0][0x3a0] ;  /* 0x00007400ff1277ac */ /* 0x000ea20008000800 */
[----:B------:R-:W3:Y:S01]  /*0560*/  LDCU UR19, c[0x0][0x39c] ;  /* 0x00007380ff1377ac */ /* 0x000ee20008000800 */
[----:B------:R-:W4:Y:S01]  /*0570*/  LDCU UR20, c[0x0][0x3a8] ;  /* 0x00007500ff1477ac */ /* 0x000f220008000800 */
[----:B------:R-:W0:Y:S01]  /*0580*/  LDCU.64 UR24, c[0x0][0x380] ;  /* 0x00007000ff1877ac */ /* 0x000e220008000a00 */
[----:B------:R-:W-:-:S06]  /*0590*/  UMOV UR6, URZ ;  /* 0x000000ff00067c82 */ /* 0x000fcc0008000000 */
.L_x_131:
[----:B------:R-:W1:Y:S01]  /*05a0*/  S2UR UR9, SR_CgaCtaId ;  /* 0x00000000000979c3 */ /* 0x000e620000008800 */
[----:B------:R-:W-:Y:S01]  /*05b0*/  UMOV UR8, 0x400 ;  /* 0x0000040000087882 */ /* 0x000fe20000000000 */
[----:B------:R-:W-:Y:S01]  /*05c0*/  BSSY.RECONVERGENT B2, `(.L_x_3) ;  /* 0x000007c000027945 */ /* 0x000fe20003800200 */
[----:B------:R-:W-:Y:S02]  /*05d0*/  UIADD3 UR12, UPT, UPT, UR8, 0xc00, URZ ;  /* 0x00000c00080c7890 */ /* 0x000fe4000fffe0ff */
[----:B-1----:R-:W-:Y:S02]  /*05e0*/  ULEA UR11, UR9, UR8, 0x18 ;  /* 0x00000008090b7291 */ /* 0x002fe4000f8ec0ff */
[----:B------:R-:W-:Y:S02]  /*05f0*/  UIADD3 UR8, UPT, UPT, UR10, UR6, URZ ;  /* 0x000000060a087290 */ /* 0x000fe4000fffe0ff */
[----:B------:R-:W-:Y:S02]  /*0600*/  ULEA UR12, UR9, UR12, 0x18 ;  /* 0x0000000c090c7291 */ /* 0x000fe4000f8ec0ff */
[----:B------:R-:W-:-:S02]  /*0610*/  UIMAD UR9, UR6, 0xc, UR11 ;  /* 0x0000000c060978a4 */ /* 0x000fc4000f8e020b */
[----:B------:R-:W-:Y:S01]  /*0620*/  ISETP.NE.AND P0, PT, R13, UR8, PT ;  /* 0x000000080d007c0c */ /* 0x000fe2000bf05270 */
[----:B------:R-:W-:Y:S02]  /*0630*/  ULEA UR11, UR6, UR12, 0x2 ;  /* 0x0000000c060b7291 */ /* 0x000fe4000f8e10ff */
[----:B------:R-:W-:Y:S02]  /*0640*/  UIADD3 UR6, UPT, UPT, UR6, 0x8, URZ ;  /* 0x0000000806067890 */ /* 0x000fe4000fffe0ff */
[----:B0-----:R-:W-:Y:S02]  /*0650*/  UIMAD.WIDE.U32 UR22, UR8, 0x10, UR24 ;  /* 0x00000010081678a5 */ /* 0x001fe4000f8e0018 */
[----:B------:R-:W-:-:S06]  /*0660*/  UISETP.NE.AND UP1, UPT, UR6, UR5, UPT ;  /* 0x000000050600728c */ /* 0x000fcc000bf25270 */
[----:B------:R-:W-:Y:S05]  /*0670*/  @!P0 BRA `(.L_x_4) ;  /* 0x0000000400c08947 */ /* 0x000fea0003800000 */
[----:B------:R-:W-:Y:S02]  /*0680*/  MOV R22, UR22 ;  /* 0x0000001600167c02 */ /* 0x000fe40008000f00 */
[----:B------:R-:W-:-:S05]  /*0690*/  MOV R23, UR23 ;  /* 0x0000001700177c02 */ /* 0x000fca0008000f00 */
[----:B------:R-:W2:Y:S02]  /*06a0*/  LDG.E.U8 R22, desc[UR14][R22.64+0xd] ;  /* 0x00000d0e16167981 */ /* 0x000ea4000c1e1100 */
[----:B--2---:R-:W-:-:S04]  /*06b0*/  LOP3.LUT R8, R22, 0x1, RZ, 0xc0, !PT ;  /* 0x0000000116087812 */ /* 0x004fc800078ec0ff */
[----:B------:R-:W-:-:S13]  /*06c0*/  ISETP.NE.U32.AND P0, PT, R8, 0x1, PT ;  /* 0x000000010800780c */ /* 0x000fda0003f05070 */
[----:B------:R-:W-:Y:S05]  /*06d0*/  @P0 BRA `(.L_x_4) ;  /* 0x0000000400a80947 */ /* 0x000fea0003800000 */
[----:B------:R-:W0:Y:S01]  /*06e0*/  LDS.128 R8, [UR9] ;  /* 0x00000009ff087984 */ /* 0x000e220008000c00 */
[----:B------:R-:W-:Y:S03]  /*06f0*/  BSSY.RECONVERGENT B0, `(.L_x_5) ;  /* 0x0000014000007945 */ /* 0x000fe60003800200 */
[----:B------:R-:W1:Y:S01]  /*0700*/  LDS R21, [UR11] ;  /* 0x0000000bff157984 */ /* 0x000e620008000800 */
[----:B0----5:R-:W-:Y:S01]  /*0710*/  FADD R23, R14, -R9 ;  /* 0x800000090e177221 */ /* 0x021fe20000000000 */
[----:B------:R-:W-:Y:S01]  /*0720*/  FADD R24, R7, -R8 ;  /* 0x8000000807187221 */ /* 0x000fe20000000000 */
[----:B------:R-:W-:Y:S02]  /*0730*/  FADD R26, R12, -R10 ;  /* 0x8000000a0c1a7221 */ /* 0x000fe40000000000 */
[----:B------:R-:W-:-:S04]  /*0740*/  FMUL R9, R23, R23 ;  /* 0x0000001717097220 */ /* 0x000fc80000400000 */
[----:B------:R-:W-:-:S04]  /*0750*/  FFMA R9, R24, R24, R9 ;  /* 0x0000001818097223 */ /* 0x000fc80000000009 */
[----:B------:R-:W-:-:S04]  /*0760*/  FFMA R8, R26, R26, R9 ;  /* 0x0000001a1a087223 */ /* 0x000fc80000000009 */
[----:B------:R0:W2:Y:S01]  /*0770*/  MUFU.RSQ R9, R8 ;  /* 0x0000000800097308 */ /* 0x0000a20000001400 */
[----:B------:R-:W-:-:S04]  /*0780*/  IADD3 R10, PT, PT, R8, -0xd000000, RZ ;  /* 0xf3000000080a7810 */ /* 0x000fc80007ffe0ff */
[----:B------:R-:W-:-:S13]  /*0790*/  ISETP.GT.U32.AND P0, PT, R10, 0x727fffff, PT ;  /* 0x727fffff0a00780c */ /* 0x000fda0003f04070 */
[----:B012---:R-:W-:Y:S05]  /*07a0*/  @!P0 BRA `(.L_x_6) ;  /* 0x0000000000108947 */ /* 0x007fea0003800000 */
[----:B------:R-:W-:Y:S02]  /*07b0*/  MOV R9, R8 ;  /* 0x0000000800097202 */ /* 0x000fe40000000f00 */
[----:B------:R-:W-:-:S07]  /*07c0*/  MOV R8, 0x7e0 ;  /* 0x000007e000087802 */ /* 0x000fce0000000f00 */
[----:B---34-:R-:W-:Y:S05]  /*07d0*/  CALL.REL.NOINC `($__internal_0_$__cuda_sm20_sqrt_rn_f32_slowpath) ;  /* 0x0000007000307944 */ /* 0x018fea0003c00000 */
[----:B------:R-:W-:Y:S05]  /*07e0*/  BRA `(.L_x_7) ;  /* 0x0000000000107947 */ /* 0x000fea0003800000 */
.L_x_6:
[----:B------:R-:W-:Y:S01]  /*07f0*/  FMUL.FTZ R11, R8, R9 ;  /* 0x00000009080b7220 */ /* 0x000fe20000410000 */
[----:B------:R-:W-:-:S03]  /*0800*/  FMUL.FTZ R9, R9, 0.5 ;  /* 0x3f00000009097820 */ /* 0x000fc60000410000 */
[----:B------:R-:W-:-:S04]  /*0810*/  FFMA R8, -R11, R11, R8 ;  /* 0x0000000b0b087223 */ /* 0x000fc80000000108 */
[----:B------:R-:W-:-:S07]  /*0820*/  FFMA R11, R8, R9, R11 ;  /* 0x00000009080b7223 */ /* 0x000fce000000000b */
.L_x_7:
[----:B---34-:R-:W-:Y:S05]  /*0830*/  BSYNC.RECONVERGENT B0 ;  /* 0x0000000000007941 */ /* 0x018fea0003800200 */
.L_x_5:
[----:B------:R-:W-:Y:S01]  /*0840*/  FMUL R8, R6, R21 ;  /* 0x0000001506087220 */ /* 0x000fe20000400000 */
[----:B------:R-:W-:Y:S01]  /*0850*/  BSSY.RECONVERGENT B0, `(.L_x_8) ;  /* 0x000000e000007945 */ /* 0x000fe20003800200 */
[----:B------:R-:W-:Y:S02]  /*0860*/  FMNMX R25, R11, 1, !PT ;  /* 0x3f8000000b197809 */ /* 0x000fe40007800000 */
[----:B------:R0:W1:Y:S01]  /*0870*/  MUFU.RSQ R9, R8 ;  /* 0x0000000800097308 */ /* 0x0000620000001400 */
[----:B------:R-:W-:-:S04]  /*0880*/  IADD3 R10, PT, PT, R8, -0xd000000, RZ ;  /* 0xf3000000080a7810 */ /* 0x000fc80007ffe0ff */
[----:B------:R-:W-:-:S13]  /*0890*/  ISETP.GT.U32.AND P0, PT, R10, 0x727fffff, PT ;  /* 0x727fffff0a00780c */ /* 0x000fda0003f04070 */
[----:B01----:R-:W-:Y:S05]  /*08a0*/  @!P0 BRA `(.L_x_9) ;  /* 0x0000000000108947 */ /* 0x003fea0003800000 */
[----:B------:R-:W-:Y:S02]  /*08b0*/  MOV R9, R8 ;  /* 0x0000000800097202 */ /* 0x000fe40000000f00 */
[----:B------:R-:W-:-:S07]  /*08c0*/  MOV R8, 0x8e0 ;  /* 0x000008e000087802 */ /* 0x000fce0000000f00 */
[----:B------:R-:W-:Y:S05]  /*08d0*/  CALL.REL.NOINC `($__internal_0_$__cuda_sm20_sqrt_rn_f32_slowpath) ;  /* 0x0000006c00f07944 */ /* 0x000fea0003c00000 */
[----:B------:R-:W-:Y:S05]  /*08e0*/  BRA `(.L_x_10) ;  /* 0x0000000000107947 */ /* 0x000fea0003800000 */
.L_x_9:
[----:B------:R-:W-:Y:S01]  /*08f0*/  FMUL.FTZ R11, R8, R9 ;  /* 0x00000009080b7220 */ /* 0x000fe20000410000 */
[----:B------:R-:W-:-:S03]  /*0900*/  FMUL.FTZ R9, R9, 0.5 ;  /* 0x3f00000009097820 */ /* 0x000fc60000410000 */
[----:B------:R-:W-:-:S04]  /*0910*/  FFMA R8, -R11, R11, R8 ;  /* 0x0000000b0b087223 */ /* 0x000fc80000000108 */
[----:B------:R-:W-:-:S07]  /*0920*/  FFMA R11, R8, R9, R11 ;  /* 0x00000009080b7223 */ /* 0x000fce000000000b */
.L_x_10:
[----:B------:R-:W-:Y:S05]  /*0930*/  BSYNC.RECONVERGENT B0 ;  /* 0x0000000000007941 */ /* 0x000fea0003800200 */
.L_x_8:
[----:B------:R-:W-:Y:S01]  /*0940*/  FMUL R19, R25, R25 ;  /* 0x0000001919137220 */ /* 0x000fe20000400000 */
[----:B------:R-:W-:Y:S01]  /*0950*/  FMUL R21, R11, UR17 ;  /* 0x000000110b157c20 */ /* 0x000fe20008400000 */
[----:B------:R-:W-:Y:S02]  /*0960*/  BSSY.RECONVERGENT B3, `(.L_x_11) ;  /* 0x000000b000037945 */ /* 0x000fe40003800200 */
[----:B------:R-:W0:Y:S08]  /*0970*/  MUFU.RCP R8, R19 ;  /* 0x0000001300087308 */ /* 0x000e300000001000 */
[----:B------:R-:W1:Y:S01]  /*0980*/  FCHK P0, R21, R19 ;  /* 0x0000001315007302 */ /* 0x000e620000000000 */
[----:B0-----:R-:W-:-:S04]  /*0990*/  FFMA R9, -R19, R8, 1 ;  /* 0x3f80000013097423 */ /* 0x001fc80000000108 */
[----:B------:R-:W-:-:S04]  /*09a0*/  FFMA R8, R8, R9, R8 ;  /* 0x0000000908087223 */ /* 0x000fc80000000008 */
[----:B------:R-:W-:-:S04]  /*09b0*/  FFMA R9, R21, R8, RZ ;  /* 0x0000000815097223 */ /* 0x000fc800000000ff */
[----:B------:R-:W-:-:S04]  /*09c0*/  FFMA R10, -R19, R9, R21 ;  /* 0x00000009130a7223 */ /* 0x000fc80000000115 */
[----:B------:R-:W-:Y:S01]  /*09d0*/  FFMA R8, R8, R10, R9 ;  /* 0x0000000a08087223 */ /* 0x000fe20000000009 */
[----:B-1----:R-:W-:Y:S06]  /*09e0*/  @!P0 BRA `(.L_x_12) ;  /* 0x0000000000088947 */ /* 0x002fec0003800000 */
[----:B------:R-:W-:-:S07]  /*09f0*/  MOV R10, 0xa10 ;  /* 0x00000a10000a7802 */ /* 0x000fce0000000f00 */
[----:B------:R-:W-:Y:S05]  /*0a00*/  CALL.REL.NOINC `($__internal_1_$__cuda_sm3x_div_rn_noftz_f32_slowpath) ;  /* 0x0000006c00f87944 */ /* 0x000fea0003c00000 */
.L_x_12:
[----:B------:R-:W-:Y:S05]  /*0a10*/  BSYNC.RECONVERGENT B3 ;  /* 0x0000000000037941 */ /* 0x000fea0003800200 */
.L_x_11:
[----:B------:R-:W-:Y:S01]  /*0a20*/  LOP3.LUT R22, R22, 0x2, R5, 0x80, !PT ;  /* 0x0000000216167812 */ /* 0x000fe200078e8005 */
[----:B------:R-:W0:Y:S01]  /*0a30*/  MUFU.RCP R10, R25 ;  /* 0x00000019000a7308 */ /* 0x000e220000001000 */
[----:B------:R-:W-:Y:S02]  /*0a40*/  BSSY.RECONVERGENT B3, `(.L_x_13) ;  /* 0x0000013000037945 */ /* 0x000fe40003800200 */
[----:B------:R-:W-:-:S04]  /*0a50*/  PRMT R9, R22, 0x9910, RZ ;  /* 0x0000991016097816 */ /* 0x000fc800000000ff */
[----:B------:R-:W-:Y:S01]  /*0a60*/  ISETP.NE.AND P0, PT, R9, RZ, PT ;  /* 0x000000ff0900720c */ /* 0x000fe20003f05270 */
[----:B------:R-:W-:-:S04]  /*0a70*/  FADD R9, R25, -UR18 ;  /* 0x8000001219097e21 */ /* 0x000fc80008000000 */
[----:B------:R-:W-:-:S08]  /*0a80*/  FMUL R9, R9, UR19 ;  /* 0x0000001309097c20 */ /* 0x000fd00008400000 */
[----:B------:R-:W-:Y:S01]  /*0a90*/  @P0 FFMA R8, R9, UR20, R8 ;  /* 0x0000001409080c23 */ /* 0x000fe20008000008 */
[----:B0-----:R-:W-:-:S04]  /*0aa0*/  FFMA R9, -R25, R10, 1 ;  /* 0x3f80000019097423 */ /* 0x001fc8000000010a */
[----:B------:R-:W-:Y:S01]  /*0ab0*/  FMNMX R29, R8, 1000, PT ;  /* 0x447a0000081d7809 */ /* 0x000fe20003800000 */
[----:B------:R-:W-:-:S04]  /*0ac0*/  FFMA R10, R10, R9, R10 ;  /* 0x000000090a0a7223 */ /* 0x000fc8000000000a */
[----:B------:R-:W-:-:S04]  /*0ad0*/  FMUL R21, R24, R29 ;  /* 0x0000001d18157220 */ /* 0x000fc80000400000 */
[----:B------:R-:W0:Y:S01]  /*0ae0*/  FCHK P0, R21, R25 ;  /* 0x0000001915007302 */ /* 0x000e220000000000 */
[----:B------:R-:W-:-:S04]  /*0af0*/  FFMA R9, R21, R10, RZ ;  /* 0x0000000a15097223 */ /* 0x000fc800000000ff */
[----:B------:R-:W-:-:S04]  /*0b00*/  FFMA R8, -R25, R9, R21 ;  /* 0x0000000919087223 */ /* 0x000fc80000000115 */
[----:B------:R-:W-:Y:S01]  /*0b10*/  FFMA R9, R10, R8, R9 ;  /* 0x000000080a097223 */ /* 0x000fe20000000009 */
[----:B0-----:R-:W-:Y:S06]  /*0b20*/  @!P0 BRA `(.L_x_14) ;  /* 0x0000000000108947 */ /* 0x001fec0003800000 */
[----:B------:R-:W-:Y:S02]  /*0b30*/  MOV R19, R25 ;  /* 0x0000001900137202 */ /* 0x000fe40000000f00 */
[----:B------:R-:W-:-:S07]  /*0b40*/  MOV R10, 0xb60 ;  /* 0x00000b60000a7802 */ /* 0x000fce0000000f00 */
[----:B------:R-:W-:Y:S05]  /*0b50*/  CALL.REL.NOINC `($__internal_1_$__cuda_sm3x_div_rn_noftz_f32_slowpath) ;  /* 0x0000006c00a47944 */ /* 0x000fea0003c00000 */
[----:B------:R-:W-:-:S07]  /*0b60*/  MOV R9, R8 ;  /* 0x0000000800097202 */ /* 0x000fce0000000f00 */
.L_x_14:
[----:B------:R-:W-:Y:S05]  /*0b70*/  BSYNC.RECONVERGENT B3 ;  /* 0x0000000000037941 */ /* 0x000fea0003800200 */
.L_x_13:
[----:B------:R-:W0:Y:S01]  /*0b80*/  MUFU.RCP R8, R25 ;  /* 0x0000001900087308 */ /* 0x000e220000001000 */
[----:B------:R-:W-:Y:S01]  /*0b90*/  FMUL R21, R23, R29 ;  /* 0x0000001d17157220 */ /* 0x000fe20000400000 */
[----:B------:R-:W-:Y:S01]  /*0ba0*/  BSSY.RECONVERGENT B3, `(.L_x_15) ;  /* 0x000000d000037945 */ /* 0x000fe20003800200 */
[----:B------:R-:W-:-:S05]  /*0bb0*/  FADD R2, R2, R9 ;  /* 0x0000000902027221 */ /* 0x000fca0000000000 */
[----:B------:R-:W1:Y:S01]  /*0bc0*/  FCHK P0, R21, R25 ;  /* 0x0000001915007302 */ /* 0x000e620000000000 */
[----:B0-----:R-:W-:-:S04]  /*0bd0*/  FFMA R11, -R25, R8, 1 ;  /* 0x3f800000190b7423 */ /* 0x001fc80000000108 */
[----:B------:R-:W-:-:S04]  /*0be0*/  FFMA R8, R8, R11, R8 ;  /* 0x0000000b08087223 */ /* 0x000fc80000000008 */
[----:B------:R-:W-:-:S04]  /*0bf0*/  FFMA R10, R8, R21, RZ ;  /* 0x00000015080a7223 */ /* 0x000fc800000000ff */
[----:B------:R-:W-:-:S04]  /*0c00*/  FFMA R11, -R25, R10, R21 ;  /* 0x0000000a190b7223 */ /* 0x000fc80000000115 */
[----:B------:R-:W-:Y:S01]  /*0c10*/  FFMA R10, R8, R11, R10 ;  /* 0x0000000b080a7223 */ /* 0x000fe2000000000a */
[----:B-1----:R-:W-:Y:S06]  /*0c20*/  @!P0 BRA `(.L_x_16) ;  /* 0x0000000000108947 */ /* 0x002fec0003800000 */
[----:B------:R-:W-:Y:S02]  /*0c30*/  MOV R19, R25 ;  /* 0x0000001900137202 */ /* 0x000fe40000000f00 */
[----:B------:R-:W-:-:S07]  /*0c40*/  MOV R10, 0xc60 ;  /* 0x00000c60000a7802 */ /* 0x000fce0000000f00 */
[----:B------:R-:W-:Y:S05]  /*0c50*/  CALL.REL.NOINC `($__internal_1_$__cuda_sm3x_div_rn_noftz_f32_slowpath) ;  /* 0x0000006c00647944 */ /* 0x000fea0003c00000 */
[----:B------:R-:W-:-:S07]  /*0c60*/  MOV R10, R8 ;  /* 0x00000008000a7202 */ /* 0x000fce0000000f00 */
.L_x_16:
[----:B------:R-:W-:Y:S05]  /*0c70*/  BSYNC.RECONVERGENT B3 ;  /* 0x0000000000037941 */ /* 0x000fea0003800200 */
.L_x_15:
        /* <DEDUP_REMOVED lines=14> */
.L_x_18:
[----:B------:R-:W-:Y:S05]  /*0d60*/  BSYNC.RECONVERGENT B3 ;  /* 0x0000000000037941 */ /* 0x000fea0003800200 */
.L_x_17:
[----:B------:R-:W-:-:S07]  /*0d70*/  FADD R4, R4, R8 ;  /* 0x0000000804047221 */ /* 0x000fce0000000000 */
.L_x_4:
[----:B--234-:R-:W-:Y:S05]  /*0d80*/  BSYNC.RECONVERGENT B2 ;  /* 0x0000000000027941 */ /* 0x01cfea0003800200 */
.L_x_3:
[----:B------:R-:W-:Y:S01]  /*0d90*/  UIADD3 UR12, UPT, UPT, UR8, 0x1, URZ ;  /* 0x00000001080c7890 */ /* 0x000fe2000fffe0ff */
[----:B------:R-:W-:Y:S05]  /*0da0*/  BSSY.RECONVERGENT B2, `(.L_x_19) ;  /* 0x0000074000027945 */ /* 0x000fea0003800200 */
[----:B------:R-:W-:-:S13]  /*0db0*/  ISETP.NE.AND P0, PT, R13, UR12, PT ;  /* 0x0000000c0d007c0c */ /* 0x000fda000bf05270 */
[----:B------:R-:W-:Y:S05]  /*0dc0*/  @!P0 BRA `(.L_x_20) ;  /* 0x0000000400c48947 */ /* 0x000fea0003800000 */
[----:B------:R-:W-:Y:S02]  /*0dd0*/  MOV R24, UR22 ;  /* 0x0000001600187c02 */ /* 0x000fe40008000f00 */
[----:B------:R-:W-:-:S05]  /*0de0*/  MOV R25, UR23 ;  /* 0x0000001700197c02 */ /* 0x000fca0008000f00 */
[----:B------:R-:W2:Y:S02]  /*0df0*/  LDG.E.U8 R24, desc[UR14][R24.64+0x1d] ;  /* 0x00001d0e18187981 */ /* 0x000ea4000c1e1100 */
[----:B--2---:R-:W-:-:S04]  /*0e00*/  LOP3.LUT R8, R24, 0x1, RZ, 0xc0, !PT ;  /* 0x0000000118087812 */ /* 0x004fc800078ec0ff */
[----:B------:R-:W-:-:S13]  /*0e10*/  ISETP.NE.U32.AND P0, PT, R8, 0x1, PT ;  /* 0x000000010800780c */ /* 0x000fda0003f05070 */
[----:B------:R-:W-:Y:S05]  /*0e20*/  @P0 BRA `(.L_x_20) ;  /* 0x0000000400ac0947 */ /* 0x000fea0003800000 */
[----:B------:R-:W0:Y:S01]  /*0e30*/  LDS.64 R22, [UR9+0x10] ;  /* 0x00001009ff167984 */ /* 0x000e220008000a00 */
[----:B------:R-:W-:Y:S03]  /*0e40*/  BSSY.RECONVERGENT B0, `(.L_x_21) ;  /* 0x0000015000007945 */ /* 0x000fe60003800200 */
[----:B------:R-:W1:Y:S04]  /*0e50*/  LDS R8, [UR9+0xc] ;  /* 0x00000c09ff087984 */ /* 0x000e680008000800 */
[----:B------:R-:W2:Y:S01]  /*0e60*/  LDS R21, [UR11+0x4] ;  /* 0x0000040bff157984 */ /* 0x000ea20008000800 */
[----:B0----5:R-:W-:Y:S01]  /*0e70*/  FADD R22, R14, -R22 ;  /* 0x800000160e167221 */ /* 0x021fe20000000000 */
[----:B------:R-:W-:Y:S01]  /*0e80*/  FADD R26, R12, -R23 ;  /* 0x800000170c1a7221 */ /* 0x000fe20000000000 */
[----:B-1----:R-:W-:-:S02]  /*0e90*/  FADD R25, R7, -R8 ;  /* 0x8000000807197221 */ /* 0x002fc40000000000 */
[----:B------:R-:W-:-:S04]  /*0ea0*/  FMUL R8, R22, R22 ;  /* 0x0000001616087220 */ /* 0x000fc80000400000 */
[----:B------:R-:W-:-:S04]  /*0eb0*/  FFMA R9, R25, R25, R8 ;  /* 0x0000001919097223 */ /* 0x000fc80000000008 */
[----:B------:R-:W-:-:S04]  /*0ec0*/  FFMA R8, R26, R26, R9 ;  /* 0x0000001a1a087223 */ /* 0x000fc80000000009 */
[----:B------:R0:W1:Y:S01]  /*0ed0*/  MUFU.RSQ R9, R8 ;  /* 0x0000000800097308 */ /* 0x0000620000001400 */
[----:B------:R-:W-:-:S04]  /*0ee0*/  IADD3 R10, PT, PT, R8, -0xd000000, RZ ;  /* 0xf3000000080a7810 */ /* 0x000fc80007ffe0ff */
[----:B------:R-:W-:-:S13]  /*0ef0*/  ISETP.GT.U32.AND P0, PT, R10, 0x727fffff, PT ;  /* 0x727fffff0a00780c */ /* 0x000fda0003f04070 */
[----:B012---:R-:W-:Y:S05]  /*0f00*/  @!P0 BRA `(.L_x_22) ;  /* 0x0000000000108947 */ /* 0x007fea0003800000 */
[----:B------:R-:W-:Y:S02]  /*0f10*/  MOV R9, R8 ;  /* 0x0000000800097202 */ /* 0x000fe40000000f00 */
[----:B------:R-:W-:-:S07]  /*0f20*/  MOV R8, 0xf40 ;  /* 0x00000f4000087802 */ /* 0x000fce0000000f00 */
[----:B------:R-:W-:Y:S05]  /*0f30*/  CALL.REL.NOINC `($__internal_0_$__cuda_sm20_sqrt_rn_f32_slowpath) ;  /* 0x0000006800587944 */ /* 0x000fea0003c00000 */
[----:B------:R-:W-:Y:S05]  /*0f40*/  BRA `(.L_x_23) ;  /* 0x0000000000107947 */ /* 0x000fea0003800000 */
.L_x_22:
[----:B------:R-:W-:Y:S01]  /*0f50*/  FMUL.FTZ R11, R8, R9 ;  /* 0x00000009080b7220 */ /* 0x000fe20000410000 */
[----:B------:R-:W-:-:S03]  /*0f60*/  FMUL.FTZ R9, R9, 0.5 ;  /* 0x3f00000009097820 */ /* 0x000fc60000410000 */
[----:B------:R-:W-:-:S04]  /*0f70*/  FFMA R8, -R11, R11, R8 ;  /* 0x0000000b0b087223 */ /* 0x000fc80000000108 */
[----:B------:R-:W-:-:S07]  /*0f80*/  FFMA R11, R8, R9, R11 ;  /* 0x00000009080b7223 */ /* 0x000fce000000000b */
.L_x_23:
[----:B------:R-:W-:Y:S05]  /*0f90*/  BSYNC.RECONVERGENT B0 ;  /* 0x0000000000007941 */ /* 0x000fea0003800200 */
.L_x_21:
        /* <DEDUP_REMOVED lines=11> */
.L_x_25:
[----:B------:R-:W-:Y:S01]  /*1050*/  FMUL.FTZ R11, R8, R9 ;  /* 0x00000009080b7220 */ /* 0x000fe20000410000 */
[----:B------:R-:W-:-:S03]  /*1060*/  FMUL.FTZ R9, R9, 0.5 ;  /* 0x3f00000009097820 */ /* 0x000fc60000410000 */
[----:B------:R-:W-:-:S04]  /*1070*/  FFMA R8, -R11, R11, R8 ;  /* 0x0000000b0b087223 */ /* 0x000fc80000000108 */
[----:B------:R-:W-:-:S07]  /*1080*/  FFMA R11, R8, R9, R11 ;  /* 0x00000009080b7223 */ /* 0x000fce000000000b */
.L_x_26:
[----:B------:R-:W-:Y:S05]  /*1090*/  BSYNC.RECONVERGENT B0 ;  /* 0x0000000000007941 */ /* 0x000fea0003800200 */
.L_x_24:
        /* <DEDUP_REMOVED lines=13> */
.L_x_28:
[----:B------:R-:W-:Y:S05]  /*1170*/  BSYNC.RECONVERGENT B3 ;  /* 0x0000000000037941 */ /* 0x000fea0003800200 */
.L_x_27:
        /* <DEDUP_REMOVED lines=21> */
.L_x_30:
[----:B------:R-:W-:Y:S05]  /*12d0*/  BSYNC.RECONVERGENT B3 ;  /* 0x0000000000037941 */ /* 0x000fea0003800200 */
.L_x_29:
        /* <DEDUP_REMOVED lines=15> */
.L_x_32:
[----:B------:R-:W-:Y:S05]  /*13d0*/  BSYNC.RECONVERGENT B3 ;  /* 0x0000000000037941 */ /* 0x000fea0003800200 */
.L_x_31:
        /* <DEDUP_REMOVED lines=14> */
.L_x_34:
[----:B------:R-:W-:Y:S05]  /*14c0*/  BSYNC.RECONVERGENT B3 ;  /* 0x0000000000037941 */ /* 0x000fea0003800200 */
.L_x_33:
[----:B------:R-:W-:-:S07]  /*14d0*/  FADD R4, R4, R8 ;  /* 0x0000000804047221 */ /* 0x000fce0000000000 */
.L_x_20:
[----:B------:R-:W-:Y:S05]  /*14e0*/  BSYNC.RECONVERGENT B2 ;  /* 0x0000000000027941 */ /* 0x000fea0003800200 */
.L_x_19:
        /* <DEDUP_REMOVED lines=15> */
[----:B------:R-:W-:-:S03]  /*15e0*/  FADD R25, R7, -R8 ;  /* 0x8000000807197221 */ /* 0x000fc60000000000 */
[----:B------:R-:W-:Y:S01]  /*15f0*/  FMUL R8, R24, R24 ;  /* 0x0000001818087220 */ /* 0x000fe20000400000 */
[----:B-1----:R-:W-:-:S03]  /*1600*/  FADD R23, R12, -R23 ;  /* 0x800000170c177221 */ /* 0x002fc60000000000 */
        /* <DEDUP_REMOVED lines=10> */
.L_x_38:
[----:B------:R-:W-:Y:S01]  /*16b0*/  FMUL.FTZ R11, R8, R9 ;  /* 0x00000009080b7220 */ /* 0x000fe20000410000 */
[----:B------:R-:W-:-:S03]  /*16c0*/  FMUL.FTZ R9, R9, 0.5 ;  /* 0x3f00000009097820 */ /* 0x000fc60000410000 */
[----:B------:R-:W-:-:S04]  /*16d0*/  FFMA R8, -R11, R11, R8 ;  /* 0x0000000b0b087223 */ /* 0x000fc80000000108 */
[----:B------:R-:W-:-:S07]  /*16e0*/  FFMA R11, R8, R9, R11 ;  /* 0x00000009080b7223 */ /* 0x000fce000000000b */
.L_x_39:
[----:B------:R-:W-:Y:S05]  /*16f0*/  BSYNC.RECONVERGENT B0 ;  /* 0x0000000000007941 */ /* 0x000fea0003800200 */
.L_x_37:
        /* <DEDUP_REMOVED lines=11> */
.L_x_41:
[----:B------:R-:W-:Y:S01]  /*17b0*/  FMUL.FTZ R11, R8, R9 ;  /* 0x00000009080b7220 */ /* 0x000fe20000410000 */
[----:B------:R-:W-:-:S03]  /*17c0*/  FMUL.FTZ R9, R9, 0.5 ;  /* 0x3f00000009097820 */ /* 0x000fc60000410000 */
[----:B------:R-:W-:-:S04]  /*17d0*/  FFMA R8, -R11, R11, R8 ;  /* 0x0000000b0b087223 */ /* 0x000fc80000000108 */
[----:B------:R-:W-:-:S07]  /*17e0*/  FFMA R11, R8, R9, R11 ;  /* 0x00000009080b7223 */ /* 0x000fce000000000b */
.L_x_42:
[----:B------:R-:W-:Y:S05]  /*17f0*/  BSYNC.RECONVERGENT B0 ;  /* 0x0000000000007941 */ /* 0x000fea0003800200 */
.L_x_40:
        /* <DEDUP_REMOVED lines=13> */
.L_x_44:
[----:B------:R-:W-:Y:S05]  /*18d0*/  BSYNC.RECONVERGENT B3 ;  /* 0x0000000000037941 */ /* 0x000fea0003800200 */
.L_x_43:
[----:B------:R-:W-:Y:S01]  /*18e0*/  LOP3.LUT R26, R26, 0x2, R5, 0x80, !PT ;  /* 0x000000021a1a7812 */ /* 0x000fe200078e8005 */
[----:B------:R-:W0:Y:S01]  /*18f0*/  MUFU.RCP R11, R22 ;  /* 0x00000016000b7308 */ /* 0x000e220000001000 */
[----:B------:R-:W-:Y:S02]  /*1900*/  BSSY.RECONVERGENT B3, `(.L_x_45) ;  /* 0x0000013000037945 */ /* 0x000fe40003800200 */
[----:B------:R-:W-:-:S04]  /*1910*/  PRMT R9, R26, 0x9910, RZ ;  /* 0x000099101a097816 */ /* 0x000fc800000000ff */
[----:B------:R-:W-:Y:S01]  /*1920*/  ISETP.NE.AND P0, PT, R9, RZ, PT ;  /* 0x000000ff0900720c */ /* 0x000fe20003f05270 */
[----:B------:R-:W-:-:S04]  /*1930*/  FADD R9, R22, -UR18 ;  /* 0x8000001216097e21 */ /* 0x000fc80008000000 */
[----:B------:R-:W-:-:S08]  /*1940*/  FMUL R9, R9, UR19 ;  /* 0x0000001309097c20 */ /* 0x000fd00008400000 */
[----:B------:R-:W-:-:S05]  /*1950*/  @P0 FFMA R8, R9, UR20, R8 ;  /* 0x0000001409080c23 */ /* 0x000fca0008000008 */
[----:B------:R-:W-:Y:S01]  /*1960*/  FMNMX R26, R8, 1000, PT ;  /* 0x447a0000081a7809 */ /* 0x000fe20003800000 */
[----:B0-----:R-:W-:-:S04]  /*1970*/  FFMA R8, -R22, R11, 1 ;  /* 0x3f80000016087423 */ /* 0x001fc8000000010b */
[----:B------:R-:W-:Y:S01]  /*1980*/  FMUL R21, R25, R26 ;  /* 0x0000001a19157220 */ /* 0x000fe20000400000 */
[----:B------:R-:W-:-:S03]  /*1990*/  FFMA R8, R11, R8, R11 ;  /* 0x000000080b087223 */ /* 0x000fc6000000000b */
        /* <DEDUP_REMOVED lines=9> */
.L_x_46:
[----:B------:R-:W-:Y:S05]  /*1a30*/  BSYNC.RECONVERGENT B3 ;  /* 0x0000000000037941 */ /* 0x000fea0003800200 */
.L_x_45:
        /* <DEDUP_REMOVED lines=15> */
.L_x_48:
[----:B------:R-:W-:Y:S05]  /*1b30*/  BSYNC.RECONVERGENT B3 ;  /* 0x0000000000037941 */ /* 0x000fea0003800200 */
.L_x_47:
        /* <DEDUP_REMOVED lines=14> */
.L_x_50:
[----:B------:R-:W-:Y:S05]  /*1c20*/  BSYNC.RECONVERGENT B3 ;  /* 0x0000000000037941 */ /* 0x000fea0003800200 */
.L_x_49:
[----:B------:R-:W-:-:S07]  /*1c30*/  FADD R4, R4, R8 ;  /* 0x0000000804047221 */ /* 0x000fce0000000000 */
.L_x_36:
[----:B------:R-:W-:Y:S05]  /*1c40*/  BSYNC.RECONVERGENT B2 ;  /* 0x0000000000027941 */ /* 0x000fea0003800200 */
.L_x_35:
        /* <DEDUP_REMOVED lines=10> */
[----:B------:R-:W0:Y:S01]  /*1cf0*/  LDS.128 R8, [UR9+0x20] ;  /* 0x00002009ff087984 */ /* 0x000e220008000c00 */
[----:B------:R-:W-:Y:S03]  /*1d00*/  BSSY.RECONVERGENT B0, `(.L_x_53) ;  /* 0x0000014000007945 */ /* 0x000fe60003800200 */
[----:B------:R-:W1:Y:S01]  /*1d10*/  LDS R21, [UR11+0xc] ;  /* 0x00000c0bff157984 */ /* 0x000e620008000800 */
        /* <DEDUP_REMOVED lines=12> */
[----:B------:R-:W-:Y:S05]  /*1de0*/  CALL.REL.NOINC `($__internal_0_$__cuda_sm20_sqrt_rn_f32_slowpath) ;  /* 0x0000005800ac7944 */ /* 0x000fea0003c00000 */
[----:B------:R-:W-:Y:S05]  /*1df0*/  BRA `(.L_x_55) ;  /* 0x0000000000107947 */ /* 0x000fea0003800000 */
.L_x_54:
[----:B------:R-:W-:Y:S01]  /*1e00*/  FMUL.FTZ R11, R8, R9 ;  /* 0x00000009080b7220 */ /* 0x000fe20000410000 */
[----:B------:R-:W-:-:S03]  /*1e10*/  FMUL.FTZ R9, R9, 0.5 ;  /* 0x3f00000009097820 */ /* 0x000fc60000410000 */
[----:B------:R-:W-:-:S04]  /*1e20*/  FFMA R8, -R11, R11, R8 ;  /* 0x0000000b0b087223 */ /* 0x000fc80000000108 */
[----:B------:R-:W-:-:S07]  /*1e30*/  FFMA R11, R8, R9, R11 ;  /* 0x00000009080b7223 */ /* 0x000fce000000000b */
.L_x_55:
[----:B------:R-:W-:Y:S05]  /*1e40*/  BSYNC.RECONVERGENT B0 ;  /* 0x0000000000007941 */ /* 0x000fea0003800200 */
.L_x_53:
        /* <DEDUP_REMOVED lines=11> */
.L_x_57:
[----:B------:R-:W-:Y:S01]  /*1f00*/  FMUL.FTZ R11, R8, R9 ;  /* 0x00000009080b7220 */ /* 0x000fe20000410000 */
[----:B------:R-:W-:-:S03]  /*1f10*/  FMUL.FTZ R9, R9, 0.5 ;  /* 0x3f00000009097820 */ /* 0x000fc60000410000 */
[----:B------:R-:W-:-:S04]  /*1f20*/  FFMA R8, -R11, R11, R8 ;  /* 0x0000000b0b087223 */ /* 0x000fc80000000108 */
[----:B------:R-:W-:-:S07]  /*1f30*/  FFMA R11, R8, R9, R11 ;  /* 0x00000009080b7223 */ /* 0x000fce000000000b */
.L_x_58:
[----:B------:R-:W-:Y:S05]  /*1f40*/  BSYNC.RECONVERGENT B0 ;  /* 0x0000000000007941 */ /* 0x000fea0003800200 */
.L_x_56:
        /* <DEDUP_REMOVED lines=13> */
.L_x_60:
[----:B------:R-:W-:Y:S05]  /*2020*/  BSYNC.RECONVERGENT B3 ;  /* 0x0000000000037941 */ /* 0x000fea0003800200 */
.L_x_59:
        /* <DEDUP_REMOVED lines=21> */
.L_x_62:
[----:B------:R-:W-:Y:S05]  /*2180*/  BSYNC.RECONVERGENT B3 ;  /* 0x0000000000037941 */ /* 0x000fea0003800200 */
.L_x_61:
        /* <DEDUP_REMOVED lines=15> */
.L_x_64:
[----:B------:R-:W-:Y:S05]  /*2280*/  BSYNC.RECONVERGENT B3 ;  /* 0x0000000000037941 */ /* 0x000fea0003800200 */
.L_x_63:
        /* <DEDUP_REMOVED lines=14> */
.L_x_66:
[----:B------:R-:W-:Y:S05]  /*2370*/  BSYNC.RECONVERGENT B3 ;  /* 0x0000000000037941 */ /* 0x000fea0003800200 */
.L_x_65:
[----:B------:R-:W-:-:S07]  /*2380*/  FADD R4, R4, R8 ;  /* 0x0000000804047221 */ /* 0x000fce0000000000 */
.L_x_52:
[----:B------:R-:W-:Y:S05]  /*2390*/  BSYNC.RECONVERGENT B2 ;  /* 0x0000000000027941 */ /* 0x000fea0003800200 */
.L_x_51:
        /* <DEDUP_REMOVED lines=27> */
.L_x_70:
[----:B------:R-:W-:Y:S01]  /*2550*/  FMUL.FTZ R11, R8, R9 ;  /* 0x00000009080b7220 */ /* 0x000fe20000410000 */
[----:B------:R-:W-:-:S03]  /*2560*/  FMUL.FTZ R9, R9, 0.5 ;  /* 0x3f00000009097820 */ /* 0x000fc60000410000 */
[----:B------:R-:W-:-:S04]  /*2570*/  FFMA R8, -R11, R11, R8 ;  /* 0x0000000b0b087223 */ /* 0x000fc80000000108 */
[----:B------:R-:W-:-:S07]  /*2580*/  FFMA R11, R8, R9, R11 ;  /* 0x00000009080b7223 */ /* 0x000fce000000000b */
.L_x_71:
[----:B------:R-:W-:Y:S05]  /*2590*/  BSYNC.RECONVERGENT B0 ;  /* 0x0000000000007941 */ /* 0x000fea0003800200 */
.L_x_69:
        /* <DEDUP_REMOVED lines=11> */
.L_x_73:
[----:B------:R-:W-:Y:S01]  /*2650*/  FMUL.FTZ R11, R8, R9 ;  /* 0x00000009080b7220 */ /* 0x000fe20000410000 */
[----:B------:R-:W-:-:S03]  /*2660*/  FMUL.FTZ R9, R9, 0.5 ;  /* 0x3f00000009097820 */ /* 0x000fc60000410000 */
[----:B------:R-:W-:-:S04]  /*2670*/  FFMA R8, -R11, R11, R8 ;  /* 0x0000000b0b087223 */ /* 0x000fc80000000108 */
[----:B------:R-:W-:-:S07]  /*2680*/  FFMA R11, R8, R9, R11 ;  /* 0x00000009080b7223 */ /* 0x000fce000000000b */
.L_x_74:
[----:B------:R-:W-:Y:S05]  /*2690*/  BSYNC.RECONVERGENT B0 ;  /* 0x0000000000007941 */ /* 0x000fea0003800200 */
.L_x_72:
        /* <DEDUP_REMOVED lines=13> */
.L_x_76:
[----:B------:R-:W-:Y:S05]  /*2770*/  BSYNC.RECONVERGENT B3 ;  /* 0x0000000000037941 */ /* 0x000fea0003800200 */
.L_x_75:
        /* <DEDUP_REMOVED lines=21> */
.L_x_78:
[----:B------:R-:W-:Y:S05]  /*28d0*/  BSYNC.RECONVERGENT B3 ;  /* 0x0000000000037941 */ /* 0x000fea0003800200 */
.L_x_77:
        /* <DEDUP_REMOVED lines=15> */
.L_x_80:
[----:B------:R-:W-:Y:S05]  /*29d0*/  BSYNC.RECONVERGENT B3 ;  /* 0x0000000000037941 */ /* 0x000fea0003800200 */
.L_x_79:
        /* <DEDUP_REMOVED lines=14> */
.L_x_82:
[----:B------:R-:W-:Y:S05]  /*2ac0*/  BSYNC.RECONVERGENT B3 ;  /* 0x0000000000037941 */ /* 0x000fea0003800200 */
.L_x_81:
[----:B------:R-:W-:-:S07]  /*2ad0*/  FADD R4, R4, R8 ;  /* 0x0000000804047221 */ /* 0x000fce0000000000 */
.L_x_68:
[----:B------:R-:W-:Y:S05]  /*2ae0*/  BSYNC.RECONVERGENT B2 ;  /* 0x0000000000027941 */ /* 0x000fea0003800200 */
.L_x_67:
        /* <DEDUP_REMOVED lines=28> */
.L_x_86:
[----:B------:R-:W-:Y:S01]  /*2cb0*/  FMUL.FTZ R11, R8, R9 ;  /* 0x00000009080b7220 */ /* 0x000fe20000410000 */
[----:B------:R-:W-:-:S03]  /*2cc0*/  FMUL.FTZ R9, R9, 0.5 ;  /* 0x3f00000009097820 */ /* 0x000fc60000410000 */
[----:B------:R-:W-:-:S04]  /*2cd0*/  FFMA R8, -R11, R11, R8 ;  /* 0x0000000b0b087223 */ /* 0x000fc80000000108 */
[----:B------:R-:W-:-:S07]  /*2ce0*/  FFMA R11, R8, R9, R11 ;  /* 0x00000009080b7223 */ /* 0x000fce000000000b */
.L_x_87:
[----:B------:R-:W-:Y:S05]  /*2cf0*/  BSYNC.RECONVERGENT B0 ;  /* 0x0000000000007941 */ /* 0x000fea0003800200 */
.L_x_85:
        /* <DEDUP_REMOVED lines=11> */
.L_x_89:
[----:B------:R-:W-:Y:S01]  /*2db0*/  FMUL.FTZ R11, R8, R9 ;  /* 0x00000009080b7220 */ /* 0x000fe20000410000 */
[----:B------:R-:W-:-:S03]  /*2dc0*/  FMUL.FTZ R9, R9, 0.5 ;  /* 0x3f00000009097820 */ /* 0x000fc60000410000 */
[----:B------:R-:W-:-:S04]  /*2dd0*/  FFMA R8, -R11, R11, R8 ;  /* 0x0000000b0b087223 */ /* 0x000fc80000000108 */
[----:B------:R-:W-:-:S07]  /*2de0*/  FFMA R11, R8, R9, R11 ;  /* 0x00000009080b7223 */ /* 0x000fce000000000b */
.L_x_90:
[----:B------:R-:W-:Y:S05]  /*2df0*/  BSYNC.RECONVERGENT B0 ;  /* 0x0000000000007941 */ /* 0x000fea0003800200 */
.L_x_88:
        /* <DEDUP_REMOVED lines=13> */
.L_x_92:
[----:B------:R-:W-:Y:S05]  /*2ed0*/  BSYNC.RECONVERGENT B3 ;  /* 0x0000000000037941 */ /* 0x000fea0003800200 */
.L_x_91:
        /* <DEDUP_REMOVED lines=21> */
.L_x_94:
[----:B------:R-:W-:Y:S05]  /*3030*/  BSYNC.RECONVERGENT B3 ;  /* 0x0000000000037941 */ /* 0x000fea0003800200 */
.L_x_93:
        /* <DEDUP_REMOVED lines=15> */
.L_x_96:
[----:B------:R-:W-:Y:S05]  /*3130*/  BSYNC.RECONVERGENT B3 ;  /* 0x0000000000037941 */ /* 0x000fea0003800200 */
.L_x_95:
        /* <DEDUP_REMOVED lines=14> */
.L_x_98:
[----:B------:R-:W-:Y:S05]  /*3220*/  BSYNC.RECONVERGENT B3 ;  /* 0x0000000000037941 */ /* 0x000fea0003800200 */
.L_x_97:
[----:B------:R-:W-:-:S07]  /*3230*/  FADD R4, R4, R8 ;  /* 0x0000000804047221 */ /* 0x000fce0000000000 */
.L_x_84:
[----:B------:R-:W-:Y:S05]  /*3240*/  BSYNC.RECONVERGENT B2 ;  /* 0x0000000000027941 */ /* 0x000fea0003800200 */
.L_x_83:
        /* <DEDUP_REMOVED lines=28> */
.L_x_102:
[----:B------:R-:W-:Y:S01]  /*3410*/  FMUL.FTZ R11, R8, R9 ;  /* 0x00000009080b7220 */ /* 0x000fe20000410000 */
[----:B------:R-:W-:-:S03]  /*3420*/  FMUL.FTZ R9, R9, 0.5 ;  /* 0x3f00000009097820 */ /* 0x000fc60000410000 */
[----:B------:R-:W-:-:S04]  /*3430*/  FFMA R8, -R11, R11, R8 ;  /* 0x0000000b0b087223 */ /* 0x000fc80000000108 */
[----:B------:R-:W-:-:S07]  /*3440*/  FFMA R11, R8, R9, R11 ;  /* 0x00000009080b7223 */ /* 0x000fce000000000b */
.L_x_103:
[----:B------:R-:W-:Y:S05]  /*3450*/  BSYNC.RECONVERGENT B0 ;  /* 0x0000000000007941 */ /* 0x000fea0003800200 */
.L_x_101:
        /* <DEDUP_REMOVED lines=11> */
.L_x_105:
[----:B------:R-:W-:Y:S01]  /*3510*/  FMUL.FTZ R11, R8, R9 ;  /* 0x00000009080b7220 */ /* 0x000fe20000410000 */
[----:B------:R-:W-:-:S03]  /*3520*/  FMUL.FTZ R9, R9, 0.5 ;  /* 0x3f00000009097820 */ /* 0x000fc60000410000 */
[----:B------:R-:W-:-:S04]  /*3530*/  FFMA R8, -R11, R11, R8 ;  /* 0x0000000b0b087223 */ /* 0x000fc80000000108 */
[----:B------:R-:W-:-:S07]  /*3540*/  FFMA R11, R8, R9, R11 ;  /* 0x00000009080b7223 */ /* 0x000fce000000000b */
.L_x_106:
[----:B------:R-:W-:Y:S05]  /*3550*/  BSYNC.RECONVERGENT B0 ;  /* 0x0000000000007941 */ /* 0x000fea0003800200 */
.L_x_104:
        /* <DEDUP_REMOVED lines=13> */
.L_x_108:
[----:B------:R-:W-:Y:S05]  /*3630*/  BSYNC.RECONVERGENT B3 ;  /* 0x0000000000037941 */ /* 0x000fea0003800200 */
.L_x_107:
        /* <DEDUP_REMOVED lines=21> */
.L_x_110:
[----:B------:R-:W-:Y:S05]  /*3790*/  BSYNC.RECONVERGENT B3 ;  /* 0x0000000000037941 */ /* 0x000fea0003800200 */
.L_x_109:
        /* <DEDUP_REMOVED lines=15> */
.L_x_112:
[----:B------:R-:W-:Y:S05]  /*3890*/  BSYNC.RECONVERGENT B3 ;  /* 0x0000000000037941 */ /* 0x000fea0003800200 */
.L_x_111:
        /* <DEDUP_REMOVED lines=14> */
.L_x_114:
[----:B------:R-:W-:Y:S05]  /*3980*/  BSYNC.RECONVERGENT B3 ;  /* 0x0000000000037941 */ /* 0x000fea0003800200 */
.L_x_113:
[----:B------:R-:W-:-:S07]  /*3990*/  FADD R4, R4, R8 ;  /* 0x0000000804047221 */ /* 0x000fce0000000000 */
.L_x_100:
[----:B------:R-:W-:Y:S05]  /*39a0*/  BSYNC.RECONVERGENT B2 ;  /* 0x0000000000027941 */ /* 0x000fea0003800200 */
.L_x_99:
        /* <DEDUP_REMOVED lines=27> */
.L_x_118:
[----:B------:R-:W-:Y:S01]  /*3b60*/  FMUL.FTZ R11, R8, R9 ;  /* 0x00000009080b7220 */ /* 0x000fe20000410000 */
[----:B------:R-:W-:-:S03]  /*3b70*/  FMUL.FTZ R9, R9, 0.5 ;  /* 0x3f00000009097820 */ /* 0x000fc60000410000 */
[----:B------:R-:W-:-:S04]  /*3b80*/  FFMA R8, -R11, R11, R8 ;  /* 0x0000000b0b087223 */ /* 0x000fc80000000108 */
[----:B------:R-:W-:-:S07]  /*3b90*/  FFMA R11, R8, R9, R11 ;  /* 0x00000009080b7223 */ /* 0x000fce000000000b */
.L_x_119:
[----:B------:R-:W-:Y:S05]  /*3ba0*/  BSYNC.RECONVERGENT B0 ;  /* 0x0000000000007941 */ /* 0x000fea0003800200 */
.L_x_117:
        /* <DEDUP_REMOVED lines=11> */
.L_x_121:
[----:B------:R-:W-:Y:S01]  /*3c60*/  FMUL.FTZ R11, R8, R9 ;  /* 0x00000009080b7220 */ /* 0x000fe20000410000 */
[----:B------:R-:W-:-:S03]  /*3c70*/  FMUL.FTZ R9, R9, 0.5 ;  /* 0x3f00000009097820 */ /* 0x000fc60000410000 */
[----:B------:R-:W-:-:S04]  /*3c80*/  FFMA R8, -R11, R11, R8 ;  /* 0x0000000b0b087223 */ /* 0x000fc80000000108 */
[----:B------:R-:W-:-:S07]  /*3c90*/  FFMA R11, R8, R9, R11 ;  /* 0x00000009080b7223 */ /* 0x000fce000000000b */
.L_x_122:
[----:B------:R-:W-:Y:S05]  /*3ca0*/  BSYNC.RECONVERGENT B0 ;  /* 0x0000000000007941 */ /* 0x000fea0003800200 */
.L_x_120:
        /* <DEDUP_REMOVED lines=13> */
.L_x_124:
[----:B------:R-:W-:Y:S05]  /*3d80*/  BSYNC.RECONVERGENT B3 ;  /* 0x0000000000037941 */ /* 0x000fea0003800200 */
.L_x_123:
        /* <DEDUP_REMOVED lines=21> */
.L_x_126:
[----:B------:R-:W-:Y:S05]  /*3ee0*/  BSYNC.RECONVERGENT B3 ;  /* 0x0000000000037941 */ /* 0x000fea0003800200 */
.L_x_125:
        /* <DEDUP_REMOVED lines=15> */
.L_x_128:
[----:B------:R-:W-:Y:S05]  /*3fe0*/  BSYNC.RECONVERGENT B3 ;  /* 0x0000000000037941 */ /* 0x000fea0003800200 */
.L_x_127:
        /* <DEDUP_REMOVED lines=14> */
.L_x_130:
[----:B------:R-:W-:Y:S05]  /*40d0*/  BSYNC.RECONVERGENT B3 ;  /* 0x0000000000037941 */ /* 0x000fea0003800200 */
.L_x_129:
[----:B------:R-:W-:-:S07]  /*40e0*/  FADD R4, R4, R8 ;  /* 0x0000000804047221 */ /* 0x000fce0000000000 */
.L_x_116:
[----:B------:R-:W-:Y:S05]  /*40f0*/  BSYNC.RECONVERGENT B2 ;  /* 0x0000000000027941 */ /* 0x000fea0003800200 */
.L_x_115:
[----:B------:R-:W-:Y:S05]  /*4100*/  BRA.U UP1, `(.L_x_131) ;  /* 0xffffffc501247547 */ /* 0x000fea000b83ffff */
.L_x_2:
[----:B------:R-:W-:-:S09]  /*4110*/  UISETP.NE.AND UP1, UPT, UR16, URZ, UPT ;  /* 0x000000ff1000728c */ /* 0x000fd2000bf25270 */
[----:B------:R-:W-:Y:S05]  /*4120*/  BRA.U !UP1, `(.L_x_1) ;  /* 0x00000035097c7547 */ /* 0x000fea000b800000 */
[----:B------:R-:W1:Y:S01]  /*4130*/  S2UR UR9, SR_CgaCtaId ;  /* 0x00000000000979c3 */ /* 0x000e620000008800 */
[----:B------:R-:W-:Y:S01]  /*4140*/  UIADD3 UR6, UPT, UPT, UR10, UR5, URZ ;  /* 0x000000050a067290 */ /* 0x000fe2000fffe0ff */
[----:B------:R-:W-:Y:S01]  /*4150*/  BSSY.RECONVERGENT B2, `(.L_x_132) ;  /* 0x000007d000027945 */ /* 0x000fe20003800200 */
[----:B------:R-:W-:Y:S02]  /*4160*/  UMOV UR8, 0x400 ;  /* 0x0000040000087882 */ /* 0x000fe40000000000 */
[----:B------:R-:W-:Y:S02]  /*4170*/  UIADD3 UR12, UPT, UPT, UR8, 0xc00, URZ ;  /* 0x00000c00080c7890 */ /* 0x000fe4000fffe0ff */
[----:B------:R-:W-:Y:S01]  /*4180*/  ISETP.NE.AND P0, PT, R13, UR6, PT ;  /* 0x000000060d007c0c */ /* 0x000fe2000bf05270 */
[----:B-1----:R-:W-:Y:S02]  /*4190*/  ULEA UR11, UR9, UR8, 0x18 ;  /* 0x00000008090b7291 */ /* 0x002fe4000f8ec0ff */
[----:B------:R-:W-:-:S02]  /*41a0*/  ULEA UR12, UR9, UR12, 0x18 ;  /* 0x0000000c090c7291 */ /* 0x000fc4000f8ec0ff */
[----:B------:R-:W-:Y:S02]  /*41b0*/  UIMAD UR11, UR5, 0xc, UR11 ;  /* 0x0000000c050b78a4 */ /* 0x000fe4000f8e020b */
[----:B------:R-:W-:-:S06]  /*41c0*/  ULEA UR12, UR5, UR12, 0x2 ;  /* 0x0000000c050c7291 */ /* 0x000fcc000f8e10ff */
[----:B------:R-:W-:Y:S06]  /*41d0*/  @!P0 BRA `(.L_x_133) ;  /* 0x0000000400d08947 */ /* 0x000fec0003800000 */
[----:B------:R-:W1:Y:S02]  /*41e0*/  LDCU.64 UR8, c[0x0][0x380] ;  /* 0x00007000ff0877ac */ /* 0x000e640008000a00 */
[----:B-1----:R-:W-:-:S06]  /*41f0*/  UIMAD.WIDE.U32 UR8, UR6, 0x10, UR8 ;  /* 0x00000010060878a5 */ /* 0x002fcc000f8e0008 */
[----:B------:R-:W-:Y:S02]  /*4200*/  MOV R22, UR8 ;  /* 0x0000000800167c02 */ /* 0x000fe40008000f00 */
[----:B------:R-:W-:-:S05]  /*4210*/  MOV R23, UR9 ;  /* 0x0000000900177c02 */ /* 0x000fca0008000f00 */
[----:B------:R-:W2:Y:S02]  /*4220*/  LDG.E.U8 R22, desc[UR14][R22.64+0xd] ;  /* 0x00000d0e16167981 */ /* 0x000ea4000c1e1100 */
[----:B--2---:R-:W-:-:S04]  /*4230*/  LOP3.LUT R8, R22, 0x1, RZ, 0xc0, !PT ;  /* 0x0000000116087812 */ /* 0x004fc800078ec0ff */
[----:B------:R-:W-:-:S13]  /*4240*/  ISETP.NE.U32.AND P0, PT, R8, 0x1, PT ;  /* 0x000000010800780c */ /* 0x000fda0003f05070 */
[----:B------:R-:W-:Y:S05]  /*4250*/  @P0 BRA `(.L_x_133) ;  /* 0x0000000400b00947 */ /* 0x000fea0003800000 */
[----:B0-----:R-:W0:Y:S01]  /*4260*/  LDS.128 R8, [UR11] ;  /* 0x0000000bff087984 */ /* 0x001e220008000c00 */
        /* <DEDUP_REMOVED lines=16> */
.L_x_135:
[----:B------:R-:W-:Y:S01]  /*4370*/  FMUL.FTZ R11, R8, R9 ;  /* 0x00000009080b7220 */ /* 0x000fe20000410000 */
[----:B------:R-:W-:-:S03]  /*4380*/  FMUL.FTZ R9, R9, 0.5 ;  /* 0x3f00000009097820 */ /* 0x000fc60000410000 */
[----:B------:R-:W-:-:S04]  /*4390*/  FFMA R8, -R11, R11, R8 ;  /* 0x0000000b0b087223 */ /* 0x000fc80000000108 */
[----:B------:R-:W-:-:S07]  /*43a0*/  FFMA R11, R8, R9, R11 ;  /* 0x00000009080b7223 */ /* 0x000fce000000000b */
.L_x_136:
[----:B------:R-:W-:Y:S05]  /*43b0*/  BSYNC.RECONVERGENT B0 ;  /* 0x0000000000007941 */ /* 0x000fea0003800200 */
.L_x_134:
        /* <DEDUP_REMOVED lines=11> */
.L_x_138:
[----:B------:R-:W-:Y:S01]  /*4470*/  FMUL.FTZ R11, R8, R9 ;  /* 0x00000009080b7220 */ /* 0x000fe20000410000 */
[----:B------:R-:W-:-:S03]  /*4480*/  FMUL.FTZ R9, R9, 0.5 ;  /* 0x3f00000009097820 */ /* 0x000fc60000410000 */
[----:B------:R-:W-:-:S04]  /*4490*/  FFMA R8, -R11, R11, R8 ;  /* 0x0000000b0b087223 */ /* 0x000fc80000000108 */
[----:B------:R-:W-:-:S07]  /*44a0*/  FFMA R11, R8, R9, R11 ;  /* 0x00000009080b7223 */ /* 0x000fce000000000b */
.L_x_139:
[----:B------:R-:W-:Y:S05]  /*44b0*/  BSYNC.RECONVERGENT B0 ;  /* 0x0000000000007941 */ /* 0x000fea0003800200 */
.L_x_137:
[----:B------:R-:W0:Y:S01]  /*44c0*/  LDCU UR8, c[0x0][0x3a4] ;  /* 0x00007480ff0877ac */ /* 0x000e220008000800 */
[----:B------:R-:W-:Y:S01]  /*44d0*/  FMUL R19, R25, R25 ;  /* 0x0000001919137220 */ /* 0x000fe20000400000 */
[----:B------:R-:W-:Y:S03]  /*44e0*/  BSSY.RECONVERGENT B3, `(.L_x_140) ;  /* 0x000000c000037945 */ /* 0x000fe60003800200 */
[----:B------:R-:W1:Y:S01]  /*44f0*/  MUFU.RCP R8, R19 ;  /* 0x0000001300087308 */ /* 0x000e620000001000 */
[----:B0-----:R-:W-:-:S07]  /*4500*/  FMUL R21, R11, UR8 ;  /* 0x000000080b157c20 */ /* 0x001fce0008400000 */
[----:B------:R-:W0:Y:S01]  /*4510*/  FCHK P0, R21, R19 ;  /* 0x0000001315007302 */ /* 0x000e220000000000 */
[----:B-1----:R-:W-:-:S04]  /*4520*/  FFMA R9, -R19, R8, 1 ;  /* 0x3f80000013097423 */ /* 0x002fc80000000108 */
[----:B------:R-:W-:-:S04]  /*4530*/  FFMA R8, R8, R9, R8 ;  /* 0x0000000908087223 */ /* 0x000fc80000000008 */
[----:B------:R-:W-:-:S04]  /*4540*/  FFMA R9, R21, R8, RZ ;  /* 0x0000000815097223 */ /* 0x000fc800000000ff */
[----:B------:R-:W-:-:S04]  /*4550*/  FFMA R10, -R19, R9, R21 ;  /* 0x00000009130a7223 */ /* 0x000fc80000000115 */
[----:B------:R-:W-:Y:S01]  /*4560*/  FFMA R8, R8, R10, R9 ;  /* 0x0000000a08087223 */ /* 0x000fe20000000009 */
[----:B0-----:R-:W-:Y:S06]  /*4570*/  @!P0 BRA `(.L_x_141) ;  /* 0x0000000000088947 */ /* 0x001fec0003800000 */
[----:B------:R-:W-:-:S07]  /*4580*/  MOV R10, 0x45a0 ;  /* 0x000045a0000a7802 */ /* 0x000fce0000000f00 */
[----:B------:R-:W-:Y:S05]  /*4590*/  CALL.REL.NOINC `($__internal_1_$__cuda_sm3x_div_rn_noftz_f32_slowpath) ;  /* 0x0000003400147944 */ /* 0x000fea0003c00000 */
.L_x_141:
[----:B------:R-:W-:Y:S05]  /*45a0*/  BSYNC.RECONVERGENT B3 ;  /* 0x0000000000037941 */ /* 0x000fea0003800200 */
.L_x_140:
[----:B------:R-:W0:Y:S01]  /*45b0*/  LDCU UR8, c[0x0][0x3a0] ;  /* 0x00007400ff0877ac */ /* 0x000e220008000800 */
[----:B------:R-:W-:Y:S01]  /*45c0*/  LOP3.LUT P0, RZ, R5, 0x2, R22, 0x80, !PT ;  /* 0x0000000205ff7812 */ /* 0x000fe20007808016 */
[----:B------:R-:W1:Y:S01]  /*45d0*/  MUFU.RCP R10, R25 ;  /* 0x00000019000a7308 */ /* 0x000e620000001000 */
[----:B------:R-:W-:Y:S01]  /*45e0*/  BSSY.RECONVERGENT B3, `(.L_x_142) ;  /* 0x0000013000037945 */ /* 0x000fe20003800200 */
[----:B------:R-:W2:Y:S01]  /*45f0*/  LDCU UR9, c[0x0][0x39c] ;  /* 0x00007380ff0977ac */ /* 0x000ea20008000800 */
[----:B------:R-:W3:Y:S01]  /*4600*/  LDCU UR17, c[0x0][0x3a8] ;  /* 0x00007500ff1177ac */ /* 0x000ee20008000800 */
[----:B0-----:R-:W-:-:S04]  /*4610*/  FADD R9, R25, -UR8 ;  /* 0x8000000819097e21 */ /* 0x001fc80008000000 */
[----:B--2---:R-:W-:-:S04]  /*4620*/  FMUL R9, R9, UR9 ;  /* 0x0000000909097c20 */ /* 0x004fc80008400000 */
[----:B---3--:R-:W-:Y:S01]  /*4630*/  @P0 FFMA R8, R9, UR17, R8 ;  /* 0x0000001109080c23 */ /* 0x008fe20008000008 */
[----:B-1----:R-:W-:-:S04]  /*4640*/  FFMA R9, -R25, R10, 1 ;  /* 0x3f80000019097423 */ /* 0x002fc8000000010a */
        /* <DEDUP_REMOVED lines=12> */
.L_x_143:
[----:B------:R-:W-:Y:S05]  /*4710*/  BSYNC.RECONVERGENT B3 ;  /* 0x0000000000037941 */ /* 0x000fea0003800200 */
.L_x_142:
        /* <DEDUP_REMOVED lines=15> */
.L_x_145:
[----:B------:R-:W-:Y:S05]  /*4810*/  BSYNC.RECONVERGENT B3 ;  /* 0x0000000000037941 */ /* 0x000fea0003800200 */
.L_x_144:
        /* <DEDUP_REMOVED lines=14> */
.L_x_147:
[----:B------:R-:W-:Y:S05]  /*4900*/  BSYNC.RECONVERGENT B3 ;  /* 0x0000000000037941 */ /* 0x000fea0003800200 */
.L_x_146:
[----:B------:R-:W-:-:S07]  /*4910*/  FADD R4, R4, R8 ;  /* 0x0000000804047221 */ /* 0x000fce0000000000 */
.L_x_133:
[----:B------:R-:W-:Y:S05]  /*4920*/  BSYNC.RECONVERGENT B2 ;  /* 0x0000000000027941 */ /* 0x000fea0003800200 */
.L_x_132:
[----:B------:R-:W-:-:S09]  /*4930*/  UISETP.NE.AND UP1, UPT, UR16, 0x1, UPT ;  /* 0x000000011000788c */ /* 0x000fd2000bf25270 */
[----:B------:R-:W-:Y:S05]  /*4940*/  BRA.U !UP1, `(.L_x_1) ;  /* 0x0000002d09747547 */ /* 0x000fea000b800000 */
[----:B------:R-:W1:Y:S01]  /*4950*/  LDCU.64 UR8, c[0x0][0x380] ;  /* 0x00007000ff0877ac */ /* 0x000e620008000a00 */
[----:B------:R-:W-:Y:S01]  /*4960*/  BSSY.RECONVERGENT B2, `(.L_x_148) ;  /* 0x000007b000027945 */ /* 0x000fe20003800200 */
[----:B------:R-:W-:Y:S02]  /*4970*/  UIADD3 UR5, UP1, UPT, UR10, UR5, URZ ;  /* 0x000000050a057290 */ /* 0x000fe4000ff3e0ff */
[----:B------:R-:W-:Y:S02]  /*4980*/  UIADD3 UR10, UPT, UPT, UR6, 0x1, URZ ;  /* 0x00000001060a7890 */ /* 0x000fe4000fffe0ff */
[----:B------:R-:W-:-:S04]  /*4990*/  UIADD3.X UR17, UPT, UPT, URZ, URZ, URZ, UP1, !UPT ;  /* 0x000000ffff117290 */ /* 0x000fc80008ffe4ff */
[----:B------:R-:W-:Y:S01]  /*49a0*/  ISETP.NE.AND P0, PT, R13, UR10, PT ;  /* 0x0000000a0d007c0c */ /* 0x000fe2000bf05270 */
[----:B-1----:R-:W-:-:S04]  /*49b0*/  ULEA UR8, UP1, UR5, UR8, 0x4 ;  /* 0x0000000805087291 */ /* 0x002fc8000f8220ff */
[----:B------:R-:W-:-:S08]  /*49c0*/  ULEA.HI.X UR9, UR5, UR9, UR17, 0x4, UP1 ;  /* 0x0000000905097291 */ /* 0x000fd000088f2411 */
[----:B------:R-:W-:Y:S05]  /*49d0*/  @!P0 BRA `(.L_x_149) ;  /* 0x0000000400cc8947 */ /* 0x000fea0003800000 */
[----:B------:R-:W-:Y:S02]  /*49e0*/  MOV R24, UR8 ;  /* 0x0000000800187c02 */ /* 0x000fe40008000f00 */
[----:B------:R-:W-:-:S05]  /*49f0*/  MOV R25, UR9 ;  /* 0x0000000900197c02 */ /* 0x000fca0008000f00 */
[----:B------:R-:W2:Y:S02]  /*4a00*/  LDG.E.U8 R24, desc[UR14][R24.64+0x1d] ;  /* 0x00001d0e18187981 */ /* 0x000ea4000c1e1100 */
[----:B--2---:R-:W-:-:S04]  /*4a10*/  LOP3.LUT R8, R24, 0x1, RZ, 0xc0, !PT ;  /* 0x0000000118087812 */ /* 0x004fc800078ec0ff */
[----:B------:R-:W-:-:S13]  /*4a20*/  ISETP.NE.U32.AND P0, PT, R8, 0x1, PT ;  /* 0x000000010800780c */ /* 0x000fda0003f05070 */
[----:B------:R-:W-:Y:S05]  /*4a30*/  @P0 BRA `(.L_x_149) ;  /* 0x0000000400b40947 */ /* 0x000fea0003800000 */
[----:B------:R-:W1:Y:S01]  /*4a40*/  LDS.64 R22, [UR11+0x10] ;  /* 0x0000100bff167984 */ /* 0x000e620008000a00 */
[----:B------:R-:W-:Y:S03]  /*4a50*/  BSSY.RECONVERGENT B0, `(.L_x_150) ;  /* 0x0000015000007945 */ /* 0x000fe60003800200 */
[----:B------:R-:W2:Y:S04]  /*4a60*/  LDS R8, [UR11+0xc] ;  /* 0x00000c0bff087984 */ /* 0x000ea80008000800 */
[----:B------:R-:W3:Y:S01]  /*4a70*/  LDS R21, [UR12+0x4] ;  /* 0x0000040cff157984 */ /* 0x000ee20008000800 */
[----:B-1---5:R-:W-:Y:S01]  /*4a80*/  FADD R22, R14, -R22 ;  /* 0x800000160e167221 */ /* 0x022fe20000000000 */
[----:B------:R-:W-:Y:S01]  /*4a90*/  FADD R26, R12, -R23 ;  /* 0x800000170c1a7221 */ /* 0x000fe20000000000 */
[----:B--2---:R-:W-:-:S02]  /*4aa0*/  FADD R25, R7, -R8 ;  /* 0x8000000807197221 */ /* 0x004fc40000000000 */
[----:B------:R-:W-:-:S04]  /*4ab0*/  FMUL R8, R22, R22 ;  /* 0x0000001616087220 */ /* 0x000fc80000400000 */
[----:B------:R-:W-:-:S04]  /*4ac0*/  FFMA R9, R25, R25, R8 ;  /* 0x0000001919097223 */ /* 0x000fc80000000008 */
[----:B------:R-:W-:-:S04]  /*4ad0*/  FFMA R8, R26, R26, R9 ;  /* 0x0000001a1a087223 */ /* 0x000fc80000000009 */
[----:B------:R1:W2:Y:S01]  /*4ae0*/  MUFU.RSQ R9, R8 ;  /* 0x0000000800097308 */ /* 0x0002a20000001400 */
[----:B0-----:R-:W-:-:S04]  /*4af0*/  IADD3 R10, PT, PT, R8, -0xd000000, RZ ;  /* 0xf3000000080a7810 */ /* 0x001fc80007ffe0ff */
[----:B------:R-:W-:-:S13]  /*4b00*/  ISETP.GT.U32.AND P0, PT, R10, 0x727fffff, PT ;  /* 0x727fffff0a00780c */ /* 0x000fda0003f04070 */
[----:B-123--:R-:W-:Y:S05]  /*4b10*/  @!P0 BRA `(.L_x_151) ;  /* 0x0000000000108947 */ /* 0x00efea0003800000 */
[----:B------:R-:W-:Y:S02]  /*4b20*/  MOV R9, R8 ;  /* 0x0000000800097202 */ /* 0x000fe40000000f00 */
[----:B------:R-:W-:-:S07]  /*4b30*/  MOV R8, 0x4b50 ;  /* 0x00004b5000087802 */ /* 0x000fce0000000f00 */
[----:B------:R-:W-:Y:S05]  /*4b40*/  CALL.REL.NOINC `($__internal_0_$__cuda_sm20_sqrt_rn_f32_slowpath) ;  /* 0x0000002c00547944 */ /* 0x000fea0003c00000 */
[----:B------:R-:W-:Y:S05]  /*4b50*/  BRA `(.L_x_152) ;  /* 0x0000000000107947 */ /* 0x000fea0003800000 */
.L_x_151:
[----:B------:R-:W-:Y:S01]  /*4b60*/  FMUL.FTZ R11, R8, R9 ;  /* 0x00000009080b7220 */ /* 0x000fe20000410000 */
[----:B------:R-:W-:-:S03]  /*4b70*/  FMUL.FTZ R9, R9, 0.5 ;  /* 0x3f00000009097820 */ /* 0x000fc60000410000 */
[----:B------:R-:W-:-:S04]  /*4b80*/  FFMA R8, -R11, R11, R8 ;  /* 0x0000000b0b087223 */ /* 0x000fc80000000108 */
[----:B------:R-:W-:-:S07]  /*4b90*/  FFMA R11, R8, R9, R11 ;  /* 0x00000009080b7223 */ /* 0x000fce000000000b */
.L_x_152:
[----:B------:R-:W-:Y:S05]  /*4ba0*/  BSYNC.RECONVERGENT B0 ;  /* 0x0000000000007941 */ /* 0x000fea0003800200 */
.L_x_150:
        /* <DEDUP_REMOVED lines=11> */
.L_x_154:
[----:B------:R-:W-:Y:S01]  /*4c60*/  FMUL.FTZ R11, R8, R9 ;  /* 0x00000009080b7220 */ /* 0x000fe20000410000 */
[----:B------:R-:W-:-:S03]  /*4c70*/  FMUL.FTZ R9, R9, 0.5 ;  /* 0x3f00000009097820 */ /* 0x000fc60000410000 */
[----:B------:R-:W-:-:S04]  /*4c80*/  FFMA R8, -R11, R11, R8 ;  /* 0x0000000b0b087223 */ /* 0x000fc80000000108 */
[----:B------:R-:W-:-:S07]  /*4c90*/  FFMA R11, R8, R9, R11 ;  /* 0x00000009080b7223 */ /* 0x000fce000000000b */
.L_x_155:
[----:B------:R-:W-:Y:S05]  /*4ca0*/  BSYNC.RECONVERGENT B0 ;  /* 0x0000000000007941 */ /* 0x000fea0003800200 */
.L_x_153:
        /* <DEDUP_REMOVED lines=14> */
.L_x_157:
[----:B------:R-:W-:Y:S05]  /*4d90*/  BSYNC.RECONVERGENT B3 ;  /* 0x0000000000037941 */ /* 0x000fea0003800200 */
.L_x_156:
        /* <DEDUP_REMOVED lines=22> */
.L_x_159:
[----:B------:R-:W-:Y:S05]  /*4f00*/  BSYNC.RECONVERGENT B3 ;  /* 0x0000000000037941 */ /* 0x000fea0003800200 */
.L_x_158:
        /* <DEDUP_REMOVED lines=15> */
.L_x_161:
[----:B------:R-:W-:Y:S05]  /*5000*/  BSYNC.RECONVERGENT B3 ;  /* 0x0000000000037941 */ /* 0x000fea0003800200 */
.L_x_160:
        /* <DEDUP_REMOVED lines=14> */
.L_x_163:
[----:B------:R-:W-:Y:S05]  /*50f0*/  BSYNC.RECONVERGENT B3 ;  /* 0x0000000000037941 */ /* 0x000fea0003800200 */
.L_x_162:
[----:B------:R-:W-:-:S07]  /*5100*/  FADD R4, R4, R8 ;  /* 0x0000000804047221 */ /* 0x000fce0000000000 */
.L_x_149:
[----:B------:R-:W-:Y:S05]  /*5110*/  BSYNC.RECONVERGENT B2 ;  /* 0x0000000000027941 */ /* 0x000fea0003800200 */
.L_x_148:
[----:B------:R-:W-:-:S09]  /*5120*/  UISETP.NE.AND UP1, UPT, UR16, 0x2, UPT ;  /* 0x000000021000788c */ /* 0x000fd2000bf25270 */
[----:B------:R-:W-:Y:S05]  /*5130*/  BRA.U !UP1, `(.L_x_1) ;  /* 0x0000002509787547 */ /* 0x000fea000b800000 */
        /* <DEDUP_REMOVED lines=15> */
[----:B------:R-:W-:-:S03]  /*5230*/  FADD R25, R7, -R8 ;  /* 0x8000000807197221 */ /* 0x000fc60000000000 */
[----:B------:R-:W-:Y:S01]  /*5240*/  FMUL R8, R24, R24 ;  /* 0x0000001818087220 */ /* 0x000fe20000400000 */
[----:B--2---:R-:W-:-:S03]  /*5250*/  FADD R23, R12, -R23 ;  /* 0x800000170c177221 */ /* 0x004fc60000000000 */
        /* <DEDUP_REMOVED lines=10> */
.L_x_167:
[----:B------:R-:W-:Y:S01]  /*5300*/  FMUL.FTZ R11, R8, R9 ;  /* 0x00000009080b7220 */ /* 0x000fe20000410000 */
[----:B------:R-:W-:-:S03]  /*5310*/  FMUL.FTZ R9, R9, 0.5 ;  /* 0x3f00000009097820 */ /* 0x000fc60000410000 */
[----:B------:R-:W-:-:S04]  /*5320*/  FFMA R8, -R11, R11, R8 ;  /* 0x0000000b0b087223 */ /* 0x000fc80000000108 */
[----:B------:R-:W-:-:S07]  /*5330*/  FFMA R11, R8, R9, R11 ;  /* 0x00000009080b7223 */ /* 0x000fce000000000b */
.L_x_168:
[----:B------:R-:W-:Y:S05]  /*5340*/  BSYNC.RECONVERGENT B0 ;  /* 0x0000000000007941 */ /* 0x000fea0003800200 */
.L_x_166:
        /* <DEDUP_REMOVED lines=11> */
.L_x_170:
[----:B------:R-:W-:Y:S01]  /*5400*/  FMUL.FTZ R11, R8, R9 ;  /* 0x00000009080b7220 */ /* 0x000fe20000410000 */
[----:B------:R-:W-:-:S03]  /*5410*/  FMUL.FTZ R9, R9, 0.5 ;  /* 0x3f00000009097820 */ /* 0x000fc60000410000 */
[----:B------:R-:W-:-:S04]  /*5420*/  FFMA R8, -R11, R11, R8 ;  /* 0x0000000b0b087223 */ /* 0x000fc80000000108 */
[----:B------:R-:W-:-:S07]  /*5430*/  FFMA R11, R8, R9, R11 ;  /* 0x00000009080b7223 */ /* 0x000fce000000000b */
.L_x_171:
[----:B------:R-:W-:Y:S05]  /*5440*/  BSYNC.RECONVERGENT B0 ;  /* 0x0000000000007941 */ /* 0x000fea0003800200 */
.L_x_169:
        /* <DEDUP_REMOVED lines=14> */
.L_x_173:
[----:B------:R-:W-:Y:S05]  /*5530*/  BSYNC.RECONVERGENT B3 ;  /* 0x0000000000037941 */ /* 0x000fea0003800200 */
.L_x_172:
        /* <DEDUP_REMOVED lines=8> */
[----:B---3--:R-:W-:-:S05]  /*55c0*/  @P0 FFMA R8, R9, UR17, R8 ;  /* 0x0000001109080c23 */ /* 0x008fca0008000008 */
[----:B------:R-:W-:Y:S01]  /*55d0*/  FMNMX R26, R8, 1000, PT ;  /* 0x447a0000081a7809 */ /* 0x000fe20003800000 */
[----:B-1----:R-:W-:-:S04]  /*55e0*/  FFMA R8, -R22, R11, 1 ;  /* 0x3f80000016087423 */ /* 0x002fc8000000010b */
        /* <DEDUP_REMOVED lines=11> */
.L_x_175:
[----:B------:R-:W-:Y:S05]  /*56a0*/  BSYNC.RECONVERGENT B3 ;  /* 0x0000000000037941 */ /* 0x000fea0003800200 */
.L_x_174:
        /* <DEDUP_REMOVED lines=15> */
.L_x_177:
[----:B------:R-:W-:Y:S05]  /*57a0*/  BSYNC.RECONVERGENT B3 ;  /* 0x0000000000037941 */ /* 0x000fea0003800200 */
.L_x_176:
        /* <DEDUP_REMOVED lines=14> */
.L_x_179:
[----:B------:R-:W-:Y:S05]  /*5890*/  BSYNC.RECONVERGENT B3 ;  /* 0x0000000000037941 */ /* 0x000fea0003800200 */
.L_x_178:
[----:B------:R-:W-:-:S07]  /*58a0*/  FADD R4, R4, R8 ;  /* 0x0000000804047221 */ /* 0x000fce0000000000 */
.L_x_165:
[----:B------:R-:W-:Y:S05]  /*58b0*/  BSYNC.RECONVERGENT B2 ;  /* 0x0000000000027941 */ /* 0x000fea0003800200 */
.L_x_164:
        /* <DEDUP_REMOVED lines=12> */
[----:B0-----:R-:W0:Y:S01]  /*5980*/  LDS.128 R8, [UR11+0x20] ;  /* 0x0000200bff087984 */ /* 0x001e220008000c00 */
        /* <DEDUP_REMOVED lines=16> */
.L_x_183:
[----:B------:R-:W-:Y:S01]  /*5a90*/  FMUL.FTZ R11, R8, R9 ;  /* 0x00000009080b7220 */ /* 0x000fe20000410000 */
[----:B------:R-:W-:-:S03]  /*5aa0*/  FMUL.FTZ R9, R9, 0.5 ;  /* 0x3f00000009097820 */ /* 0x000fc60000410000 */
[----:B------:R-:W-:-:S04]  /*5ab0*/  FFMA R8, -R11, R11, R8 ;  /* 0x0000000b0b087223 */ /* 0x000fc80000000108 */
[----:B------:R-:W-:-:S07]  /*5ac0*/  FFMA R11, R8, R9, R11 ;  /* 0x00000009080b7223 */ /* 0x000fce000000000b */
.L_x_184:
[----:B------:R-:W-:Y:S05]  /*5ad0*/  BSYNC.RECONVERGENT B0 ;  /* 0x0000000000007941 */ /* 0x000fea0003800200 */
.L_x_182:
        /* <DEDUP_REMOVED lines=11> */
.L_x_186:
[----:B------:R-:W-:Y:S01]  /*5b90*/  FMUL.FTZ R11, R8, R9 ;  /* 0x00000009080b7220 */ /* 0x000fe20000410000 */
[----:B------:R-:W-:-:S03]  /*5ba0*/  FMUL.FTZ R9, R9, 0.5 ;  /* 0x3f00000009097820 */ /* 0x000fc60000410000 */
[----:B------:R-:W-:-:S04]  /*5bb0*/  FFMA R8, -R11, R11, R8 ;  /* 0x0000000b0b087223 */ /* 0x000fc80000000108 */
[----:B------:R-:W-:-:S07]  /*5bc0*/  FFMA R11, R8, R9, R11 ;  /* 0x00000009080b7223 */ /* 0x000fce000000000b */
.L_x_187:
[----:B------:R-:W-:Y:S05]  /*5bd0*/  BSYNC.RECONVERGENT B0 ;  /* 0x0000000000007941 */ /* 0x000fea0003800200 */
.L_x_185:
        /* <DEDUP_REMOVED lines=14> */
.L_x_189:
[----:B------:R-:W-:Y:S05]  /*5cc0*/  BSYNC.RECONVERGENT B3 ;  /* 0x0000000000037941 */ /* 0x000fea0003800200 */
.L_x_188:
        /* <DEDUP_REMOVED lines=22> */
.L_x_191:
[----:B------:R-:W-:Y:S05]  /*5e30*/  BSYNC.RECONVERGENT B3 ;  /* 0x0000000000037941 */ /* 0x000fea0003800200 */
.L_x_190:
        /* <DEDUP_REMOVED lines=15> */
.L_x_193:
[----:B------:R-:W-:Y:S05]  /*5f30*/  BSYNC.RECONVERGENT B3 ;  /* 0x0000000000037941 */ /* 0x000fea0003800200 */
.L_x_192:
        /* <DEDUP_REMOVED lines=14> */
.L_x_195:
[----:B------:R-:W-:Y:S05]  /*6020*/  BSYNC.RECONVERGENT B3 ;  /* 0x0000000000037941 */ /* 0x000fea0003800200 */
.L_x_194:
[----:B------:R-:W-:-:S07]  /*6030*/  FADD R4, R4, R8 ;  /* 0x0000000804047221 */ /* 0x000fce0000000000 */
.L_x_181:
[----:B------:R-:W-:Y:S05]  /*6040*/  BSYNC.RECONVERGENT B2 ;  /* 0x0000000000027941 */ /* 0x000fea0003800200 */
.L_x_180:
        /* <DEDUP_REMOVED lines=29> */
.L_x_199:
[----:B------:R-:W-:Y:S01]  /*6220*/  FMUL.FTZ R11, R8, R9 ;  /* 0x00000009080b7220 */ /* 0x000fe20000410000 */
[----:B------:R-:W-:-:S03]  /*6230*/  FMUL.FTZ R9, R9, 0.5 ;  /* 0x3f00000009097820 */ /* 0x000fc60000410000 */
[----:B------:R-:W-:-:S04]  /*6240*/  FFMA R8, -R11, R11, R8 ;  /* 0x0000000b0b087223 */ /* 0x000fc80000000108 */
[----:B------:R-:W-:-:S07]  /*6250*/  FFMA R11, R8, R9, R11 ;  /* 0x00000009080b7223 */ /* 0x000fce000000000b */
.L_x_200:
[----:B------:R-:W-:Y:S05]  /*6260*/  BSYNC.RECONVERGENT B0 ;  /* 0x0000000000007941 */ /* 0x000fea0003800200 */
.L_x_198:
        /* <DEDUP_REMOVED lines=11> */
.L_x_202:
[----:B------:R-:W-:Y:S01]  /*6320*/  FMUL.FTZ R11, R8, R9 ;  /* 0x00000009080b7220 */ /* 0x000fe20000410000 */
[----:B------:R-:W-:-:S03]  /*6330*/  FMUL.FTZ R9, R9, 0.5 ;  /* 0x3f00000009097820 */ /* 0x000fc60000410000 */
[----:B------:R-:W-:-:S04]  /*6340*/  FFMA R8, -R11, R11, R8 ;  /* 0x0000000b0b087223 */ /* 0x000fc80000000108 */
[----:B------:R-:W-:-:S07]  /*6350*/  FFMA R11, R8, R9, R11 ;  /* 0x00000009080b7223 */ /* 0x000fce000000000b */
.L_x_203:
[----:B------:R-:W-:Y:S05]  /*6360*/  BSYNC.RECONVERGENT B0 ;  /* 0x0000000000007941 */ /* 0x000fea0003800200 */
.L_x_201:
        /* <DEDUP_REMOVED lines=14> */
.L_x_205:
[----:B------:R-:W-:Y:S05]  /*6450*/  BSYNC.RECONVERGENT B3 ;  /* 0x0000000000037941 */ /* 0x000fea0003800200 */
.L_x_204:
        /* <DEDUP_REMOVED lines=22> */
.L_x_207:
[----:B------:R-:W-:Y:S05]  /*65c0*/  BSYNC.RECONVERGENT B3 ;  /* 0x0000000000037941 */ /* 0x000fea0003800200 */
.L_x_206:
        /* <DEDUP_REMOVED lines=15> */
.L_x_209:
[----:B------:R-:W-:Y:S05]  /*66c0*/  BSYNC.RECONVERGENT B3 ;  /* 0x0000000000037941 */ /* 0x000fea0003800200 */
.L_x_208:
        /* <DEDUP_REMOVED lines=14> */
.L_x_211:
[----:B------:R-:W-:Y:S05]  /*67b0*/  BSYNC.RECONVERGENT B3 ;  /* 0x0000000000037941 */ /* 0x000fea0003800200 */
.L_x_210:
[----:B------:R-:W-:-:S07]  /*67c0*/  FADD R4, R4, R8 ;  /* 0x0000000804047221 */ /* 0x000fce0000000000 */
.L_x_197:
[----:B------:R-:W-:Y:S05]  /*67d0*/  BSYNC.RECONVERGENT B2 ;  /* 0x0000000000027941 */ /* 0x000fea0003800200 */
.L_x_196:
        /* <DEDUP_REMOVED lines=14> */
[----:B0-----:R-:W0:Y:S04]  /*68c0*/  LDS R10, [UR11+0x3c] ;  /* 0x00003c0bff0a7984 */ /* 0x001e280008000800 */
[----:B------:R-:W2:Y:S01]  /*68d0*/  LDS R21, [UR12+0x14] ;  /* 0x0000140cff157984 */ /* 0x000ea20008000800 */
[----:B-1---5:R-:W-:Y:S01]  /*68e0*/  FADD R24, R14, -R8 ;  /* 0x800000080e187221 */ /* 0x022fe20000000000 */
[----:B------:R-:W-:Y:S01]  /*68f0*/  FADD R26, R12, -R9 ;  /* 0x800000090c1a7221 */ /* 0x000fe20000000000 */
[----:B0-----:R-:W-:-:S02]  /*6900*/  FADD R23, R7, -R10 ;  /* 0x8000000a07177221 */ /* 0x001fc40000000000 */
        /* <DEDUP_REMOVED lines=11> */
.L_x_215:
[----:B------:R-:W-:Y:S01]  /*69c0*/  FMUL.FTZ R11, R8, R9 ;  /* 0x00000009080b7220 */ /* 0x000fe20000410000 */
[----:B------:R-:W-:-:S03]  /*69d0*/  FMUL.FTZ R9, R9, 0.5 ;  /* 0x3f00000009097820 */ /* 0x000fc60000410000 */
[----:B------:R-:W-:-:S04]  /*69e0*/  FFMA R8, -R11, R11, R8 ;  /* 0x0000000b0b087223 */ /* 0x000fc80000000108 */
[----:B------:R-:W-:-:S07]  /*69f0*/  FFMA R11, R8, R9, R11 ;  /* 0x00000009080b7223 */ /* 0x000fce000000000b */
.L_x_216:
[----:B------:R-:W-:Y:S05]  /*6a00*/  BSYNC.RECONVERGENT B0 ;  /* 0x0000000000007941 */ /* 0x000fea0003800200 */
.L_x_214:
        /* <DEDUP_REMOVED lines=11> */
.L_x_218:
[----:B------:R-:W-:Y:S01]  /*6ac0*/  FMUL.FTZ R11, R8, R9 ;  /* 0x00000009080b7220 */ /* 0x000fe20000410000 */
[----:B------:R-:W-:-:S03]  /*6ad0*/  FMUL.FTZ R9, R9, 0.5 ;  /* 0x3f00000009097820 */ /* 0x000fc60000410000 */
[----:B------:R-:W-:-:S04]  /*6ae0*/  FFMA R8, -R11, R11, R8 ;  /* 0x0000000b0b087223 */ /* 0x000fc80000000108 */
[----:B------:R-:W-:-:S07]  /*6af0*/  FFMA R11, R8, R9, R11 ;  /* 0x00000009080b7223 */ /* 0x000fce000000000b */
.L_x_219:
[----:B------:R-:W-:Y:S05]  /*6b00*/  BSYNC.RECONVERGENT B0 ;  /* 0x0000000000007941 */ /* 0x000fea0003800200 */
.L_x_217:
        /* <DEDUP_REMOVED lines=14> */
.L_x_221:
[----:B------:R-:W-:Y:S05]  /*6bf0*/  BSYNC.RECONVERGENT B3 ;  /* 0x0000000000037941 */ /* 0x000fea0003800200 */
.L_x_220:
        /* <DEDUP_REMOVED lines=22> */
.L_x_223:
[----:B------:R-:W-:Y:S05]  /*6d60*/  BSYNC.RECONVERGENT B3 ;  /* 0x0000000000037941 */ /* 0x000fea0003800200 */
.L_x_222:
        /* <DEDUP_REMOVED lines=15> */
.L_x_225:
[----:B------:R-:W-:Y:S05]  /*6e60*/  BSYNC.RECONVERGENT B3 ;  /* 0x0000000000037941 */ /* 0x000fea0003800200 */
.L_x_224:
        /* <DEDUP_REMOVED lines=14> */
.L_x_227:
[----:B------:R-:W-:Y:S05]  /*6f50*/  BSYNC.RECONVERGENT B3 ;  /* 0x0000000000037941 */ /* 0x000fea0003800200 */
.L_x_226:
[----:B------:R-:W-:-:S07]  /*6f60*/  FADD R4, R4, R8 ;  /* 0x0000000804047221 */ /* 0x000fce0000000000 */
.L_x_213:
[----:B------:R-:W-:Y:S05]  /*6f70*/  BSYNC.RECONVERGENT B2 ;  /* 0x0000000000027941 */ /* 0x000fea0003800200 */
.L_x_212:
[----:B------:R-:W-:Y:S01]  /*6f80*/  UIADD3 UR5, UPT, UPT, UR6, 0x6, URZ ;  /* 0x0000000606057890 */ /* 0x000fe2000fffe0ff */
[----:B------:R-:W-:Y:S01]  /*6f90*/  MOV R8, UR16 ;  /* 0x0000001000087c02 */ /* 0x000fe20008000f00 */
[----:B------:R-:W-:Y:S04]  /*6fa0*/  BSSY.RECONVERGENT B2, `(.L_x_1) ;  /* 0x0000077000027945 */ /* 0x000fe80003800200 */
[----:B------:R-:W-:-:S04]  /*6fb0*/  ISETP.NE.AND P0, PT, R13, UR5, PT ;  /* 0x000000050d007c0c */ /* 0x000fc8000bf05270 */
[----:B------:R-:W-:-:S13]  /*6fc0*/  ISETP.EQ.OR P0, PT, R8, 0x6, !P0 ;  /* 0x000000060800780c */ /* 0x000fda0004702670 */
[----:B------:R-:W-:Y:S05]  /*6fd0*/  @P0 BRA `(.L_x_228) ;  /* 0x0000000400cc0947 */ /* 0x000fea0003800000 */
        /* <DEDUP_REMOVED lines=24> */
.L_x_230:
[----:B------:R-:W-:Y:S01]  /*7160*/  FMUL.FTZ R11, R8, R9 ;  /* 0x00000009080b7220 */ /* 0x000fe20000410000 */
[----:B------:R-:W-:-:S03]  /*7170*/  FMUL.FTZ R9, R9, 0.5 ;  /* 0x3f00000009097820 */ /* 0x000fc60000410000 */
[----:B------:R-:W-:-:S04]  /*7180*/  FFMA R8, -R11, R11, R8 ;  /* 0x0000000b0b087223 */ /* 0x000fc80000000108 */
[----:B------:R-:W-:-:S07]  /*7190*/  FFMA R11, R8, R9, R11 ;  /* 0x00000009080b7223 */ /* 0x000fce000000000b */
.L_x_231:
[----:B------:R-:W-:Y:S05]  /*71a0*/  BSYNC.RECONVERGENT B0 ;  /* 0x0000000000007941 */ /* 0x000fea0003800200 */
.L_x_229:
        /* <DEDUP_REMOVED lines=11> */
.L_x_233:
[----:B------:R-:W-:Y:S01]  /*7260*/  FMUL.FTZ R11, R8, R9 ;  /* 0x00000009080b7220 */ /* 0x000fe20000410000 */
[----:B------:R-:W-:-:S03]  /*7270*/  FMUL.FTZ R9, R9, 0.5 ;  /* 0x3f00000009097820 */ /* 0x000fc60000410000 */
[----:B------:R-:W-:-:S04]  /*7280*/  FFMA R8, -R11, R11, R8 ;  /* 0x0000000b0b087223 */ /* 0x000fc80000000108 */
[----:B------:R-:W-:-:S07]  /*7290*/  FFMA R11, R8, R9, R11 ;  /* 0x00000009080b7223 */ /* 0x000fce000000000b */
.L_x_234:
[----:B------:R-:W-:Y:S05]  /*72a0*/  BSYNC.RECONVERGENT B0 ;  /* 0x0000000000007941 */ /* 0x000fea0003800200 */
.L_x_232:
        /* <DEDUP_REMOVED lines=14> */
.L_x_236:
[----:B------:R-:W-:Y:S05]  /*7390*/  BSYNC.RECONVERGENT B3 ;  /* 0x0000000000037941 */ /* 0x000fea0003800200 */
.L_x_235:
        /* <DEDUP_REMOVED lines=22> */
.L_x_238:
[----:B------:R-:W-:Y:S05]  /*7500*/  BSYNC.RECONVERGENT B3 ;  /* 0x0000000000037941 */ /* 0x000fea0003800200 */
.L_x_237:
        /* <DEDUP_REMOVED lines=15> */
.L_x_240:
[----:B------:R-:W-:Y:S05]  /*7600*/  BSYNC.RECONVERGENT B3 ;  /* 0x0000000000037941 */ /* 0x000fea0003800200 */
.L_x_239:
        /* <DEDUP_REMOVED lines=14> */
.L_x_242:
[----:B------:R-:W-:Y:S05]  /*76f0*/  BSYNC.RECONVERGENT B3 ;  /* 0x0000000000037941 */ /* 0x000fea0003800200 */
.L_x_241:
[----:B------:R-:W-:-:S07]  /*7700*/  FADD R4, R4, R8 ;  /* 0x0000000804047221 */ /* 0x000fce0000000000 */
.L_x_228:
[----:B------:R-:W-:Y:S05]  /*7710*/  BSYNC.RECONVERGENT B2 ;  /* 0x0000000000027941 */ /* 0x000fea0003800200 */
.L_x_1:
[----:B------:R-:W-:Y:S06]  /*7720*/  BAR.SYNC.DEFER_BLOCKING 0x0 ;  /* 0x0000000000007b1d */ /* 0x000fec0000010000 */
[----:B------:R-:W-:Y:S05]  /*7730*/  BRA.U UP0, `(.L_x_243) ;  /* 0xffffff8900e87547 */ /* 0x000fea000b83ffff */
.L_x_0:
[----:B------:R-:W1:Y:S01]  /*7740*/  LDC.64 R8, c[0x0][0x388] ;  /* 0x0000e200ff087b82 */ /* 0x000e620000000a00 */
[----:B------:R-:W2:Y:S01]  /*7750*/  LDCU UR5, c[0x0][0x3ac] ;  /* 0x00007580ff0577ac */ /* 0x000ea20008000800 */
[----:B-1----:R-:W-:-:S05]  /*7760*/  IMAD.WIDE R8, R13, 0xc, R8 ;  /* 0x0000000c0d087825 */ /* 0x002fca00078e0208 */
[----:B-----5:R-:W3:Y:S04]  /*7770*/  LDG.E R5, desc[UR14][R8.64] ;  /* 0x0000000e08057981 */ /* 0x020ee8000c1e1900 */
[----:B------:R-:W4:Y:S04]  /*7780*/  LDG.E R0, desc[UR14][R8.64+0x4] ;  /* 0x0000040e08007981 */ /* 0x000f28000c1e1900 */
[----:B0-----:R-:W2:Y:S01]  /*7790*/  LDG.E R11, desc[UR14][R8.64+0x8] ;  /* 0x0000080e080b7981 */ /* 0x001ea2000c1e1900 */
[----:B---3--:R-:W-:Y:S01]  /*77a0*/  FADD R5, R5, R2 ;  /* 0x0000000205057221 */ /* 0x008fe20000000000 */
[----:B----4-:R-:W-:-:S03]  /*77b0*/  FADD R0, R0, R3 ;  /* 0x0000000300007221 */ /* 0x010fc60000000000 */
[----:B--2---:R-:W-:Y:S01]  /*77c0*/  FMUL R5, R5, UR5 ;  /* 0x0000000505057c20 */ /* 0x004fe20008400000 */
[----:B------:R-:W-:Y:S01]  /*77d0*/  FADD R11, R11, R4 ;  /* 0x000000040b0b7221 */ /* 0x000fe20000000000 */
[----:B------:R-:W-:Y:S02]  /*77e0*/  FMUL R3, R0, UR5 ;  /* 0x0000000500037c20 */ /* 0x000fe40008400000 */
[----:B------:R-:W-:Y:S01]  /*77f0*/  FADD R7, R7, R5 ;  /* 0x0000000507077221 */ /* 0x000fe20000000000 */
[----:B------:R-:W-:Y:S01]  /*7800*/  FMUL R11, R11, UR5 ;  /* 0x000000050b0b7c20 */ /* 0x000fe20008400000 */
[----:B------:R-:W-:-:S03]  /*7810*/  FADD R13, R14, R3 ;  /* 0x000000030e0d7221 */ /* 0x000fc60000000000 */
[----:B------:R-:W-:Y:S01]  /*7820*/  STG.E desc[UR14][R16.64], R7 ;  /* 0x0000000710007986 */ /* 0x000fe2000c10190e */
[----:B------:R-:W-:-:S03]  /*7830*/  FADD R15, R12, R11 ;  /* 0x0000000b0c0f7221 */ /* 0x000fc60000000000 */
[----:B------:R-:W-:Y:S04]  /*7840*/  STG.E desc[UR14][R16.64+0x4], R13 ;  /* 0x0000040d10007986 */ /* 0x000fe8000c10190e */
[----:B------:R-:W-:Y:S04]  /*7850*/  STG.E desc[UR14][R16.64+0x8], R15 ;  /* 0x0000080f10007986 */ /* 0x000fe8000c10190e */
[----:B------:R-:W-:Y:S04]  /*7860*/  STG.E desc[UR14][R8.64], R5 ;  /* 0x0000000508007986 */ /* 0x000fe8000c10190e */
[----:B------:R-:W-:Y:S04]  /*7870*/  STG.E desc[UR14][R8.64+0x4], R3 ;  /* 0x0000040308007986 */ /* 0x000fe8000c10190e */
[----:B------:R-:W-:Y:S01]  /*7880*/  STG.E desc[UR14][R8.64+0x8], R11 ;  /* 0x0000080b08007986 */ /* 0x000fe2000c10190e */
[----:B------:R-:W-:Y:S05]  /*7890*/  EXIT ;  /* 0x000000000000794d */ /* 0x000fea0003800000 */
        .weak           $__internal_0_$__cuda_sm20_sqrt_rn_f32_slowpath
        .type           $__internal_0_$__cuda_sm20_sqrt_rn_f32_slowpath,@function
        .size           $__internal_0_$__cuda_sm20_sqrt_rn_f32_slowpath,($__internal_1_$__cuda_sm3x_div_rn_noftz_f32_slowpath - $__internal_0_$__cuda_sm20_sqrt_rn_f32_slowpath)
$__internal_0_$__cuda_sm20_sqrt_rn_f32_slowpath:
[----:B------:R-:W-:-:S13]  /*78a0*/  LOP3.LUT P0, RZ, R9, 0x7fffffff, RZ, 0xc0, !PT ;  /* 0x7fffffff09ff7812 */ /* 0x000fda000780c0ff */
[----:B------:R-:W-:Y:S01]  /*78b0*/  @!P0 MOV R11, R9 ;  /* 0x00000009000b8202 */ /* 0x000fe20000000f00 */
[----:B------:R-:W-:Y:S06]  /*78c0*/  @!P0 BRA `(.L_x_244) ;  /* 0x0000000000408947 */ /* 0x000fec0003800000 */
[----:B------:R-:W-:-:S13]  /*78d0*/  FSETP.GEU.FTZ.AND P0, PT, R9, RZ, PT ;  /* 0x000000ff0900720b */ /* 0x000fda0003f1e000 */
[----:B------:R-:W-:Y:S01]  /*78e0*/  @!P0 MOV R11, 0x7fffffff ;  /* 0x7fffffff000b8802 */ /* 0x000fe20000000f00 */
[----:B------:R-:W-:Y:S06]  /*78f0*/  @!P0 BRA `(.L_x_244) ;  /* 0x0000000000348947 */ /* 0x000fec0003800000 */
[----:B------:R-:W-:-:S13]  /*7900*/  FSETP.GTU.FTZ.AND P0, PT, |R9|, +INF , PT ;  /* 0x7f8000000900780b */ /* 0x000fda0003f1c200 */
[----:B------:R-:W-:Y:S01]  /*7910*/  @P0 FADD.FTZ R11, R9, 1 ;  /* 0x3f800000090b0421 */ /* 0x000fe20000010000 */
[----:B------:R-:W-:Y:S06]  /*7920*/  @P0 BRA `(.L_x_244) ;  /* 0x0000000000280947 */ /* 0x000fec0003800000 */
[----:B------:R-:W-:-:S13]  /*7930*/  FSETP.NEU.FTZ.AND P0, PT, |R9|, +INF , PT ;  /* 0x7f8000000900780b */ /* 0x000fda0003f1d200 */
[----:B------:R-:W-:-:S04]  /*7940*/  @P0 FFMA R18, R9, 1.84467440737095516160e+19, RZ ;  /* 0x5f80000009120823 */ /* 0x000fc800000000ff */
[----:B------:R-:W0:Y:S02]  /*7950*/  @P0 MUFU.RSQ R19, R18 ;  /* 0x0000001200130308 */ /* 0x000e240000001400 */
[----:B0-----:R-:W-:Y:S01]  /*7960*/  @P0 FMUL.FTZ R15, R18, R19 ;  /* 0x00000013120f0220 */ /* 0x001fe20000410000 */
[----:B------:R-:W-:-:S03]  /*7970*/  @P0 FMUL.FTZ R10, R19, 0.5 ;  /* 0x3f000000130a0820 */ /* 0x000fc60000410000 */
[----:B------:R-:W-:-:S04]  /*7980*/  @P0 FADD.FTZ R11, -R15, -RZ ;  /* 0x800000ff0f0b0221 */ /* 0x000fc80000010100 */
[----:B------:R-:W-:Y:S01]  /*7990*/  @P0 FFMA R20, R15, R11, R18 ;  /* 0x0000000b0f140223 */ /* 0x000fe20000000012 */
[----:B------:R-:W-:-:S03]  /*79a0*/  @!P0 MOV R11, R9 ;  /* 0x00000009000b8202 */ /* 0x000fc60000000f00 */
[----:B------:R-:W-:-:S04]  /*79b0*/  @P0 FFMA R10, R20, R10, R15 ;  /* 0x0000000a140a0223 */ /* 0x000fc8000000000f */
[----:B------:R-:W-:-:S07]  /*79c0*/  @P0 FMUL.FTZ R11, R10, 2.3283064365386962891e-10 ;  /* 0x2f8000000a0b0820 */ /* 0x000fce0000410000 */
.L_x_244:
[----:B------:R-:W-:-:S04]  /*79d0*/  HFMA2 R9, -RZ, RZ, 0, 0 ;  /* 0x00000000ff097431 */ /* 0x000fc800000001ff */
[----:B------:R-:W-:Y:S05]  /*79e0*/  RET.REL.NODEC R8 `(compute_forces) ;  /* 0xffffff8408847950 */ /* 0x000fea0003c3ffff */
        .weak           $__internal_1_$__cuda_sm3x_div_rn_noftz_f32_slowpath
        .type           $__internal_1_$__cuda_sm3x_div_rn_noftz_f32_slowpath,@function
        .size           $__internal_1_$__cuda_sm3x_div_rn_noftz_f32_slowpath,(.L_x_258 - $__internal_1_$__cuda_sm3x_div_rn_noftz_f32_slowpath)
$__internal_1_$__cuda_sm3x_div_rn_noftz_f32_slowpath:
[----:B------:R-:W-:Y:S01]  /*79f0*/  SHF.R.U32.HI R9, RZ, 0x17, R19 ;  /* 0x00000017ff097819 */ /* 0x000fe20000011613 */
[----:B------:R-:W-:Y:S01]  /*7a00*/  BSSY.RECONVERGENT B0, `(.L_x_245) ;  /* 0x0000062000007945 */ /* 0x000fe20003800200 */
[----:B------:R-:W-:Y:S02]  /*7a10*/  SHF.R.U32.HI R18, RZ, 0x17, R21 ;  /* 0x00000017ff127819 */ /* 0x000fe40000011615 */
[----:B------:R-:W-:Y:S02]  /*7a20*/  LOP3.LUT R9, R9, 0xff, RZ, 0xc0, !PT ;  /* 0x000000ff09097812 */ /* 0x000fe400078ec0ff */
[----:B------:R-:W-:Y:S02]  /*7a30*/  LOP3.LUT R18, R18, 0xff, RZ, 0xc0, !PT ;  /* 0x000000ff12127812 */ /* 0x000fe400078ec0ff */
[----:B------:R-:W-:Y:S02]  /*7a40*/  IADD3 R8, PT, PT, R9, -0x1, RZ ;  /* 0xffffffff09087810 */ /* 0x000fe40007ffe0ff */
[----:B------:R-:W-:-:S02]  /*7a50*/  IADD3 R15, PT, PT, R18, -0x1, RZ ;  /* 0xffffffff120f7810 */ /* 0x000fc40007ffe0ff */
[----:B------:R-:W-:-:S04]  /*7a60*/  ISETP.GT.U32.AND P0, PT, R8, 0xfd, PT ;  /* 0x000000fd0800780c */ /* 0x000fc80003f04070 */
[----:B------:R-:W-:-:S13]  /*7a70*/  ISETP.GT.U32.OR P0, PT, R15, 0xfd, P0 ;  /* 0x000000fd0f00780c */ /* 0x000fda0000704470 */
[----:B------:R-:W-:Y:S01]  /*7a80*/  @!P0 MOV R11, RZ ;  /* 0x000000ff000b8202 */ /* 0x000fe20000000f00 */
[----:B------:R-:W-:Y:S06]  /*7a90*/  @!P0 BRA `(.L_x_246) ;  /* 0x00000000005c8947 */ /* 0x000fec0003800000 */
[----:B------:R-:W-:Y:S02]  /*7aa0*/  FSETP.GTU.FTZ.AND P0, PT, |R21|, +INF , PT ;  /* 0x7f8000001500780b */ /* 0x000fe40003f1c200 */
[----:B------:R-:W-:-:S04]  /*7ab0*/  FSETP.GTU.FTZ.AND P1, PT, |R19|, +INF , PT ;  /* 0x7f8000001300780b */ /* 0x000fc80003f3c200 */
[----:B------:R-:W-:-:S13]  /*7ac0*/  PLOP3.LUT P0, PT, P0, P1, PT, 0xf8, 0x8f ;  /* 0x00000000008f781c */ /* 0x000fda0000703f70 */
[----:B------:R-:W-:Y:S05]  /*7ad0*/  @P0 BRA `(.L_x_247) ;  /* 0x00000004004c0947 */ /* 0x000fea0003800000 */
[----:B------:R-:W-:-:S13]  /*7ae0*/  LOP3.LUT P0, RZ, R19, 0x7fffffff, R21, 0xc8, !PT ;  /* 0x7fffffff13ff7812 */ /* 0x000fda000780c815 */
[----:B------:R-:W-:Y:S05]  /*7af0*/  @!P0 BRA `(.L_x_248) ;  /* 0x00000004003c8947 */ /* 0x000fea0003800000 */
[----:B------:R-:W-:Y:S02]  /*7b00*/  FSETP.NEU.FTZ.AND P2, PT, |R21|, +INF , PT ;  /* 0x7f8000001500780b */ /* 0x000fe40003f5d200 */
[----:B------:R-:W-:Y:S02]  /*7b10*/  FSETP.NEU.FTZ.AND P1, PT, |R19|, +INF , PT ;  /* 0x7f8000001300780b */ /* 0x000fe40003f3d200 */
[----:B------:R-:W-:-:S11]  /*7b20*/  FSETP.NEU.FTZ.AND P0, PT, |R21|, +INF , PT ;  /* 0x7f8000001500780b */ /* 0x000fd60003f1d200 */
[----:B------:R-:W-:Y:S05]  /*7b30*/  @!P1 BRA !P2, `(.L_x_248) ;  /* 0x00000004002c9947 */ /* 0x000fea0005000000 */
[----:B------:R-:W-:-:S04]  /*7b40*/  LOP3.LUT P2, RZ, R21, 0x7fffffff, RZ, 0xc0, !PT ;  /* 0x7fffffff15ff7812 */ /* 0x000fc8000784c0ff */
[----:B------:R-:W-:-:S13]  /*7b50*/  PLOP3.LUT P1, PT, P1, P2, PT, 0x2f, 0xf2 ;  /* 0x0000000000f2781c */ /* 0x000fda0000f24577 */
[----:B------:R-:W-:Y:S05]  /*7b60*/  @P1 BRA `(.L_x_249) ;  /* 0x0000000400181947 */ /* 0x000fea0003800000 */
[----:B------:R-:W-:-:S04]  /*7b70*/  LOP3.LUT P1, RZ, R19, 0x7fffffff, RZ, 0xc0, !PT ;  /* 0x7fffffff13ff7812 */ /* 0x000fc8000782c0ff */
[----:B------:R-:W-:-:S13]  /*7b80*/  PLOP3.LUT P0, PT, P0, P1, PT, 0x2f, 0xf2 ;  /* 0x0000000000f2781c */ /* 0x000fda0000702577 */
[----:B------:R-:W-:Y:S05]  /*7b90*/  @P0 BRA `(.L_x_250) ;  /* 0x0000000400000947 */ /* 0x000fea0003800000 */
[----:B------:R-:W-:Y:S02]  /*7ba0*/  ISETP.GE.AND P0, PT, R15, RZ, PT ;  /* 0x000000ff0f00720c */ /* 0x000fe40003f06270 */
[----:B------:R-:W-:-:S11]  /*7bb0*/  ISETP.GE.AND P1, PT, R8, RZ, PT ;  /* 0x000000ff0800720c */ /* 0x000fd60003f26270 */
[----:B------:R-:W-:Y:S01]  /*7bc0*/  @P0 MOV R11, RZ ;  /* 0x000000ff000b0202 */ /* 0x000fe20000000f00 */
[----:B------:R-:W-:Y:S01]  /*7bd0*/  @!P0 FFMA R21, R21, 1.84467440737095516160e+19, RZ ;  /* 0x5f80000015158823 */ /* 0x000fe200000000ff */
[----:B------:R-:W-:Y:S01]  /*7be0*/  @!P0 MOV R11, 0xffffffc0 ;  /* 0xffffffc0000b8802 */ /* 0x000fe20000000f00 */
[----:B------:R-:W-:-:S03]  /*7bf0*/  @!P1 FFMA R19, R19, 1.84467440737095516160e+19, RZ ;  /* 0x5f80000013139823 */ /* 0x000fc600000000ff */
[----:B------:R-:W-:-:S07]  /*7c00*/  @!P1 IADD3 R11, PT, PT, R11, 0x40, RZ ;  /* 0x000000400b0b9810 */ /* 0x000fce0007ffe0ff */
.L_x_246:
[----:B------:R-:W-:Y:S01]  /*7c10*/  LEA R8, R9, 0xc0800000, 0x17 ;  /* 0xc080000009087811 */ /* 0x000fe200078eb8ff */
[----:B------:R-:W-:Y:S01]  /*7c20*/  BSSY.RECONVERGENT B1, `(.L_x_251) ;  /* 0x0000036000017945 */ /* 0x000fe20003800200 */
[----:B------:R-:W-:Y:S02]  /*7c30*/  IADD3 R18, PT, PT, R18, -0x7f, RZ ;  /* 0xffffff8112127810 */ /* 0x000fe40007ffe0ff */
[----:B------:R-:W-:-:S03]  /*7c40*/  IADD3 R27, PT, PT, -R8, R19, RZ ;  /* 0x00000013081b7210 */ /* 0x000fc60007ffe1ff */
[C---:B------:R-:W-:Y:S01]  /*7c50*/  IMAD R8, R18.reuse, -0x800000, R21 ;  /* 0xff80000012087824 */ /* 0x040fe200078e0215 */
[----:B------:R-:W0:Y:S01]  /*7c60*/  MUFU.RCP R20, R27 ;  /* 0x0000001b00147308 */ /* 0x000e220000001000 */
[----:B------:R-:W-:Y:S01]  /*7c70*/  FADD.FTZ R15, -R27, -RZ ;  /* 0x800000ff1b0f7221 */ /* 0x000fe20000010100 */
[----:B------:R-:W-:-:S04]  /*7c80*/  IADD3 R18, PT, PT, R18, 0x7f, -R9 ;  /* 0x0000007f12127810 */ /* 0x000fc80007ffe809 */
[----:B------:R-:W-:Y:S01]  /*7c90*/  IADD3 R11, PT, PT, R18, R11, RZ ;  /* 0x0000000b120b7210 */ /* 0x000fe20007ffe0ff */
[----:B0-----:R-:W-:-:S04]  /*7ca0*/  FFMA R19, R20, R15, 1 ;  /* 0x3f80000014137423 */ /* 0x001fc8000000000f */
[----:B------:R-:W-:-:S04]  /*7cb0*/  FFMA R19, R20, R19, R20 ;  /* 0x0000001314137223 */ /* 0x000fc80000000014 */
[----:B------:R-:W-:-:S04]  /*7cc0*/  FFMA R20, R8, R19, RZ ;  /* 0x0000001308147223 */ /* 0x000fc800000000ff */
[----:B------:R-:W-:-:S04]  /*7cd0*/  FFMA R21, R15, R20, R8 ;  /* 0x000000140f157223 */ /* 0x000fc80000000008 */
[----:B------:R-:W-:-:S04]  /*7ce0*/  FFMA R20, R19, R21, R20 ;  /* 0x0000001513147223 */ /* 0x000fc80000000014 */
[----:B------:R-:W-:-:S04]  /*7cf0*/  FFMA R15, R15, R20, R8 ;  /* 0x000000140f0f7223 */ /* 0x000fc80000000008 */
[----:B------:R-:W-:-:S05]  /*7d00*/  FFMA R8, R19, R15, R20 ;  /* 0x0000000f13087223 */ /* 0x000fca0000000014 */
[----:B------:R-:W-:-:S04]  /*7d10*/  SHF.R.U32.HI R9, RZ, 0x17, R8 ;  /* 0x00000017ff097819 */ /* 0x000fc80000011608 */
[----:B------:R-:W-:-:S04]  /*7d20*/  LOP3.LUT R18, R9, 0xff, RZ, 0xc0, !PT ;  /* 0x000000ff09127812 */ /* 0x000fc800078ec0ff */
[----:B------:R-:W-:-:S04]  /*7d30*/  IADD3 R9, PT, PT, R18, R11, RZ ;  /* 0x0000000b12097210 */ /* 0x000fc80007ffe0ff */
[----:B------:R-:W-:-:S04]  /*7d40*/  IADD3 R18, PT, PT, R9, -0x1, RZ ;  /* 0xffffffff09127810 */ /* 0x000fc80007ffe0ff */
[----:B------:R-:W-:-:S13]  /*7d50*/  ISETP.GE.U32.AND P0, PT, R18, 0xfe, PT ;  /* 0x000000fe1200780c */ /* 0x000fda0003f06070 */
[----:B------:R-:W-:Y:S05]  /*7d60*/  @!P0 BRA `(.L_x_252) ;  /* 0x0000000000808947 */ /* 0x000fea0003800000 */
[----:B------:R-:W-:-:S13]  /*7d70*/  ISETP.GT.AND P0, PT, R9, 0xfe, PT ;  /* 0x000000fe0900780c */ /* 0x000fda0003f04270 */
[----:B------:R-:W-:Y:S05]  /*7d80*/  @P0 BRA `(.L_x_253) ;  /* 0x00000000006c0947 */ /* 0x000fea0003800000 */
[----:B------:R-:W-:-:S13]  /*7d90*/  ISETP.GE.AND P0, PT, R9, 0x1, PT ;  /* 0x000000010900780c */ /* 0x000fda0003f06270 */
[----:B------:R-:W-:Y:S05]  /*7da0*/  @P0 BRA `(.L_x_254) ;  /* 0x0000000000740947 */ /* 0x000fea0003800000 */
[----:B------:R-:W-:Y:S02]  /*7db0*/  ISETP.GE.AND P0, PT, R9, -0x18, PT ;  /* 0xffffffe80900780c */ /* 0x000fe40003f06270 */
[----:B------:R-:W-:-:S11]  /*7dc0*/  LOP3.LUT R8, R8, 0x80000000, RZ, 0xc0, !PT ;  /* 0x8000000008087812 */ /* 0x000fd600078ec0ff */
[----:B------:R-:W-:Y:S05]  /*7dd0*/  @!P0 BRA `(.L_x_254) ;  /* 0x0000000000688947 */ /* 0x000fea0003800000 */
[CCC-:B------:R-:W-:Y:S01]  /*7de0*/  FFMA.RZ R11, R19.reuse, R15.reuse, R20.reuse ;  /* 0x0000000f130b7223 */ /* 0x1c0fe2000000c014 */
[CCC-:B------:R-:W-:Y:S01]  /*7df0*/  FFMA.RP R18, R19.reuse, R15.reuse, R20.reuse ;  /* 0x0000000f13127223 */ /* 0x1c0fe20000008014 */
[----:B------:R-:W-:Y:S01]  /*7e00*/  FFMA.RM R19, R19, R15, R20 ;  /* 0x0000000f13137223 */ /* 0x000fe20000004014 */
[----:B------:R-:W-:Y:S02]  /*7e10*/  IADD3 R15, PT, PT, R9, 0x20, RZ ;  /* 0x00000020090f7810 */ /* 0x000fe40007ffe0ff */
[----:B------:R-:W-:Y:S02]  /*7e20*/  LOP3.LUT R11, R11, 0x7fffff, RZ, 0xc0, !PT ;  /* 0x007fffff0b0b7812 */ /* 0x000fe400078ec0ff */
[----:B------:R-:W-:Y:S02]  /*7e30*/  ISETP.NE.AND P2, PT, R9, RZ, PT ;  /* 0x000000ff0900720c */ /* 0x000fe40003f45270 */
[----:B------:R-:W-:Y:S02]  /*7e40*/  LOP3.LUT R20, R11, 0x800000, RZ, 0xfc, !PT ;  /* 0x008000000b147812 */ /* 0x000fe400078efcff */
[----:B------:R-:W-:-:S02]  /*7e50*/  ISETP.NE.AND P1, PT, R9, RZ, PT ;  /* 0x000000ff0900720c */ /* 0x000fc40003f25270 */
[----:B------:R-:W-:Y:S02]  /*7e60*/  IADD3 R9, PT, PT, -R9, RZ, RZ ;  /* 0x000000ff09097210 */ /* 0x000fe40007ffe1ff */
[----:B------:R-:W-:Y:S02]  /*7e70*/  SHF.L.U32 R15, R20, R15, RZ ;  /* 0x0000000f140f7219 */ /* 0x000fe400000006ff */
[----:B------:R-:W-:Y:S02]  /*7e80*/  FSETP.NEU.FTZ.AND P0, PT, R18, R19, PT ;  /* 0x000000131200720b */ /* 0x000fe40003f1d000 */
[----:B------:R-:W-:Y:S02]  /*7e90*/  SEL R9, R9, RZ, P2 ;  /* 0x000000ff09097207 */ /* 0x000fe40001000000 */
[----:B------:R-:W-:Y:S02]  /*7ea0*/  ISETP.NE.AND P1, PT, R15, RZ, P1 ;  /* 0x000000ff0f00720c */ /* 0x000fe40000f25270 */
[----:B------:R-:W-:-:S02]  /*7eb0*/  SHF.R.U32.HI R20, RZ, R9, R20 ;  /* 0x00000009ff147219 */ /* 0x000fc40000011614 */
[----:B------:R-:W-:Y:S02]  /*7ec0*/  PLOP3.LUT P0, PT, P0, P1, PT, 0xf8, 0x8f ;  /* 0x00000000008f781c */ /* 0x000fe40000703f70 */
[----:B------:R-:W-:Y:S02]  /*7ed0*/  SHF.R.U32.HI R11, RZ, 0x1, R20 ;  /* 0x00000001ff0b7819 */ /* 0x000fe40000011614 */
[----:B------:R-:W-:-:S04]  /*7ee0*/  SEL R18, RZ, 0x1, !P0 ;  /* 0x00000001ff127807 */ /* 0x000fc80004000000 */
[----:B------:R-:W-:-:S04]  /*7ef0*/  LOP3.LUT R9, R18, 0x1, R11, 0xf8, !PT ;  /* 0x0000000112097812 */ /* 0x000fc800078ef80b */
[----:B------:R-:W-:-:S04]  /*7f00*/  LOP3.LUT R20, R9, R20, RZ, 0xc0, !PT ;  /* 0x0000001409147212 */ /* 0x000fc800078ec0ff */
[----:B------:R-:W-:-:S04]  /*7f10*/  IADD3 R11, PT, PT, R11, R20, RZ ;  /* 0x000000140b0b7210 */ /* 0x000fc80007ffe0ff */
[----:B------:R-:W-:Y:S01]  /*7f20*/  LOP3.LUT R8, R11, R8, RZ, 0xfc, !PT ;  /* 0x000000080b087212 */ /* 0x000fe200078efcff */
[----:B------:R-:W-:Y:S06]  /*7f30*/  BRA `(.L_x_254) ;  /* 0x0000000000107947 */ /* 0x000fec0003800000 */
.L_x_253:
[----:B------:R-:W-:-:S04]  /*7f40*/  LOP3.LUT R8, R8, 0x80000000, RZ, 0xc0, !PT ;  /* 0x8000000008087812 */ /* 0x000fc800078ec0ff */
[----:B------:R-:W-:Y:S01]  /*7f50*/  LOP3.LUT R8, R8, 0x7f800000, RZ, 0xfc, !PT ;  /* 0x7f80000008087812 */ /* 0x000fe200078efcff */
[----:B------:R-:W-:Y:S06]  /*7f60*/  BRA `(.L_x_254) ;  /* 0x0000000000047947 */ /* 0x000fec0003800000 */
.L_x_252:
[----:B------:R-:W-:-:S07]  /*7f70*/  LEA R8, R11, R8, 0x17 ;  /* 0x000000080b087211 */ /* 0x000fce00078eb8ff */
.L_x_254:
[----:B------:R-:W-:Y:S05]  /*7f80*/  BSYNC.RECONVERGENT B1 ;  /* 0x0000000000017941 */ /* 0x000fea0003800200 */
.L_x_251:
[----:B------:R-:W-:Y:S05]  /*7f90*/  BRA `(.L_x_255) ;  /* 0x0000000000207947 */ /* 0x000fea0003800000 */
.L_x_250:
[----:B------:R-:W-:-:S04]  /*7fa0*/  LOP3.LUT R19, R19, 0x80000000, R21, 0x48, !PT ;  /* 0x8000000013137812 */ /* 0x000fc800078e4815 */
[----:B------:R-:W-:Y:S01]  /*7fb0*/  LOP3.LUT R8, R19, 0x7f800000, RZ, 0xfc, !PT ;  /* 0x7f80000013087812 */ /* 0x000fe200078efcff */
[----:B------:R-:W-:Y:S06]  /*7fc0*/  BRA `(.L_x_255) ;  /* 0x0000000000147947 */ /* 0x000fec0003800000 */
.L_x_249:
[----:B------:R-:W-:Y:S01]  /*7fd0*/  LOP3.LUT R8, R19, 0x80000000, R21, 0x48, !PT ;  /* 0x8000000013087812 */ /* 0x000fe200078e4815 */
[----:B------:R-:W-:Y:S06]  /*7fe0*/  BRA `(.L_x_255) ;  /* 0x00000000000c7947 */ /* 0x000fec0003800000 */
.L_x_248:
[----:B------:R-:W0:Y:S01]  /*7ff0*/  MUFU.RSQ R8, -QNAN ;  /* 0xffc0000000087908 */ /* 0x000e220000001400 */
[----:B------:R-:W-:Y:S05]  /*8000*/  BRA `(.L_x_255) ;  /* 0x0000000000047947 */ /* 0x000fea0003800000 */
.L_x_247:
[----:B------:R-:W-:-:S07]  /*8010*/  FADD.FTZ R8, R21, R19 ;  /* 0x0000001315087221 */ /* 0x000fce0000010000 */
.L_x_255:
[----:B------:R-:W-:Y:S05]  /*8020*/  BSYNC.RECONVERGENT B0 ;  /* 0x0000000000007941 */ /* 0x000fea0003800200 */
.L_x_245:
[----:B------:R-:W-:-:S04]  /*8030*/  HFMA2 R11, -RZ, RZ, 0, 0 ;  /* 0x00000000ff0b7431 */ /* 0x000fc800000001ff */
[----:B0-----:R-:W-:Y:S05]  /*8040*/  RET.REL.NODEC R10 `(compute_forces) ;  /* 0xffffff7c0aec7950 */ /* 0x001fea0003c3ffff */
.L_x_256:
[----:B------:R-:W-:-:S00]  /*8050*/  BRA `(.L_x_256) ;  /* 0xfffffffc00fc7947 */ /* 0x000fc0000383ffff */
[----:B------:R-:W-:-:S00]  /*8060*/  NOP ;  /* 0x0000000000007918 */ /* 0x000fc00000000000 */
        /* <DEDUP_REMOVED lines=9> */
.L_x_258:


//--------------------- .nv.shared.compute_forces --------------------------
	.section	.nv.shared.compute_forces,"aw",@nobits
	.sectionflags	@""
	.align	4
.nv.shared.compute_forces:
	.zero		5120


//--------------------- .nv.shared.reserved.0     --------------------------
	.section	.nv.shared.reserved.0,"aw",@nobits
	.weak		__nv_reservedSMEM_offset_0_alias
	.size		__nv_reservedSMEM_offset_0_alias, 0, 64
	.other		__nv_reservedSMEM_offset_0_alias,@"STO_CUDA_RESERVED_SHARED STV_DEFAULT"
__nv_reservedSMEM_offset_0_alias:
	.zero		0
	.zero		64


//--------------------- .nv.constant0.compute_forces --------------------------
	.section	.nv.constant0.compute_forces,"a",@progbits
	.sectionflags	@""
	.align	4
.nv.constant0.compute_forces:
	.zero		944


//--------------------- SYMBOLS --------------------------

	.type		.nv.reservedSmem.offset0,@object
	.size		.nv.reservedSmem.offset0,0x4
	.type		.nv.reservedSmem.cap,@object
	.size		.nv.reservedSmem.cap,0x4
